	.target	sm_100a

	.elftype	@"ET_EXEC"


//--------------------- .note.nv.tkinfo           --------------------------
	.section	.note.nv.tkinfo,"",@"SHT_NOTE"
	.sectionflags	@"SHF_NOTE_NV_TKINFO"
	.tkinfo
        /*0018*/ 	.word	0x00000002
        /*0030*/ 	.string	""
        /*0030*/ 	.string	"ptxas"
        /*0030*/ 	.string	"Cuda compilation tools, release 13.0, V13.0.88"
        /*0030*/ 	.string	"Build cuda_13.0.r13.0/compiler.36424714_0"
        /*0030*/ 	.string	"-arch sm_100a -m 64 "



//--------------------- .note.nv.cuinfo           --------------------------
	.section	.note.nv.cuinfo,"",@"SHT_NOTE"
	.sectionflags	@"SHF_NOTE_NV_CUINFO"
        /*0018*/ 	.short	0x0002
        /*001a*/ 	.short	0x0064
        /*001c*/ 	.short	0x0082
	.zero		2


//--------------------- .nv.info                  --------------------------
	.section	.nv.info,"",@"SHT_CUDA_INFO"
	.align	4


	//----- nvinfo : EIATTR_REGCOUNT
	.align		4
        /*0000*/ 	.byte	0x04, 0x2f
        /*0002*/ 	.short	(.L_12 - .L_11)
	.align		4
.L_11:
        /*0004*/ 	.word	index@(_ZN7cutlass13device_kernelIN5flash11enable_sm90INS1_16FlashAttnFwdSm90INS1_25CollectiveMainloopFwdSm90ILi2EN4cute5tupleIJNS5_1CILi1EEES8_S8_EEENS6_IJNS7_ILi128EEENS7_ILi96EEENS7_ILi192EEEEEELi128ENS_10bfloat16_tEfNS_4arch4Sm90ELb1ELb0ELb0ELb1ELb1ELb1ELb0ELb1ELb1ELb1ELb0ELb0EEENS1_21CollectiveEpilogueFwdINS6_IJSA_SA_SB_EEES9_SE_SG_Li256ELb1ELb1ELb0ELb0EEENS1_36VarlenDynamicPersistentTileSchedulerILi128ELi96ELi256ELi128ELb0ELb1ELb1ELb1ELb1ELb1EEEEEEEEEvNT_6ParamsE)
        /*0008*/ 	.word	0x00000004


	//----- nvinfo : EIATTR_FRAME_SIZE
	.align		4
.L_12:
        /*000c*/ 	.byte	0x04, 0x11
        /*000e*/ 	.short	(.L_14 - .L_13)
	.align		4
.L_13:
        /*0010*/ 	.word	index@(_ZN7cutlass13device_kernelIN5flash11enable_sm90INS1_16FlashAttnFwdSm90INS1_25CollectiveMainloopFwdSm90ILi2EN4cute5tupleIJNS5_1CILi1EEES8_S8_EEENS6_IJNS7_ILi128EEENS7_ILi96EEENS7_ILi192EEEEEELi128ENS_10bfloat16_tEfNS_4arch4Sm90ELb1ELb0ELb0ELb1ELb1ELb1ELb0ELb1ELb1ELb1ELb0ELb0EEENS1_21CollectiveEpilogueFwdINS6_IJSA_SA_SB_EEES9_SE_SG_Li256ELb1ELb1ELb0ELb0EEENS1_36VarlenDynamicPersistentTileSchedulerILi128ELi96ELi256ELi128ELb0ELb1ELb1ELb1ELb1ELb1EEEEEEEEEvNT_6ParamsE)
        /*0014*/ 	.word	0x00000000


	//----- nvinfo : EIATTR_REGCOUNT
	.align		4
.L_14:
        /*0018*/ 	.byte	0x04, 0x2f
        /*001a*/ 	.short	(.L_16 - .L_15)
	.align		4
.L_15:
        /*001c*/ 	.word	index@(_ZN7cutlass13device_kernelIN5flash11enable_sm90INS1_16FlashAttnFwdSm90INS1_25CollectiveMainloopFwdSm90ILi2EN4cute5tupleIJNS5_1CILi1EEES8_S8_EEENS6_IJNS7_ILi128EEENS7_ILi96EEENS7_ILi192EEEEEELi128ENS_10bfloat16_tEfNS_4arch4Sm90ELb1ELb0ELb0ELb1ELb1ELb0ELb0ELb1ELb1ELb1ELb0ELb0EEENS1_21CollectiveEpilogueFwdINS6_IJSA_SA_SB_EEES9_SE_SG_Li256ELb1ELb1ELb0ELb0EEENS1_36VarlenDynamicPersistentTileSchedulerILi128ELi96ELi256ELi128ELb0ELb1ELb1ELb1ELb1ELb1EEEEEEEEEvNT_6ParamsE)
        /*0020*/ 	.word	0x00000004


	//----- nvinfo : EIATTR_FRAME_SIZE
	.align		4
.L_16:
        /*0024*/ 	.byte	0x04, 0x11
        /*0026*/ 	.short	(.L_18 - .L_17)
	.align		4
.L_17:
        /*0028*/ 	.word	index@(_ZN7cutlass13device_kernelIN5flash11enable_sm90INS1_16FlashAttnFwdSm90INS1_25CollectiveMainloopFwdSm90ILi2EN4cute5tupleIJNS5_1CILi1EEES8_S8_EEENS6_IJNS7_ILi128EEENS7_ILi96EEENS7_ILi192EEEEEELi128ENS_10bfloat16_tEfNS_4arch4Sm90ELb1ELb0ELb0ELb1ELb1ELb0ELb0ELb1ELb1ELb1ELb0ELb0EEENS1_21CollectiveEpilogueFwdINS6_IJSA_SA_SB_EEES9_SE_SG_Li256ELb1ELb1ELb0ELb0EEENS1_36VarlenDynamicPersistentTileSchedulerILi128ELi96ELi256ELi128ELb0ELb1ELb1ELb1ELb1ELb1EEEEEEEEEvNT_6ParamsE)
        /*002c*/ 	.word	0x00000000


	//----- nvinfo : EIATTR_REGCOUNT
	.align		4
.L_18:
        /*0030*/ 	.byte	0x04, 0x2f
        /*0032*/ 	.short	(.L_20 - .L_19)
	.align		4
.L_19:
        /*0034*/ 	.word	index@(_ZN7cutlass13device_kernelIN5flash11enable_sm90INS1_16FlashAttnFwdSm90INS1_25CollectiveMainloopFwdSm90ILi2EN4cute5tupleIJNS5_1CILi1EEES8_S8_EEENS6_IJNS7_ILi128EEENS7_ILi96EEENS7_ILi192EEEEEELi128ENS_10bfloat16_tEfNS_4arch4Sm90ELb1ELb0ELb0ELb0ELb1ELb0ELb0ELb1ELb1ELb1ELb0ELb0EEENS1_21CollectiveEpilogueFwdINS6_IJSA_SA_SB_EEES9_SE_SG_Li256ELb0ELb1ELb0ELb0EEENS1_30DynamicPersistentTileSchedulerILi256ELi128ELb0ELb1ELb1EEEEEEEEEvNT_6ParamsE)
        /*0038*/ 	.word	0x00000004


	//----- nvinfo : EIATTR_FRAME_SIZE
	.align		4
.L_20:
        /*003c*/ 	.byte	0x04, 0x11
        /*003e*/ 	.short	(.L_22 - .L_21)
	.align		4
.L_21:
        /*0040*/ 	.word	index@(_ZN7cutlass13device_kernelIN5flash11enable_sm90INS1_16FlashAttnFwdSm90INS1_25CollectiveMainloopFwdSm90ILi2EN4cute5tupleIJNS5_1CILi1EEES8_S8_EEENS6_IJNS7_ILi128EEENS7_ILi96EEENS7_ILi192EEEEEELi128ENS_10bfloat16_tEfNS_4arch4Sm90ELb1ELb0ELb0ELb0ELb1ELb0ELb0ELb1ELb1ELb1ELb0ELb0EEENS1_21CollectiveEpilogueFwdINS6_IJSA_SA_SB_EEES9_SE_SG_Li256ELb0ELb1ELb0ELb0EEENS1_30DynamicPersistentTileSchedulerILi256ELi128ELb0ELb1ELb1EEEEEEEEEvNT_6ParamsE)
        /*0044*/ 	.word	0x00000000


	//----- nvinfo : EIATTR_REGCOUNT
	.align		4
.L_22:
        /*0048*/ 	.byte	0x04, 0x2f
        /*004a*/ 	.short	(.L_24 - .L_23)
	.align		4
.L_23:
        /*004c*/ 	.word	index@(_ZN7cutlass13device_kernelIN5flash11enable_sm90INS1_16FlashAttnFwdSm90INS1_25CollectiveMainloopFwdSm90ILi2EN4cute5tupleIJNS5_1CILi1EEES8_S8_EEENS6_IJNS7_ILi128EEENS7_ILi96EEENS7_ILi192EEEEEELi128ENS_10bfloat16_tEfNS_4arch4Sm90ELb0ELb1ELb0ELb1ELb1ELb1ELb0ELb1ELb1ELb1ELb0ELb0EEENS1_21CollectiveEpilogueFwdINS6_IJSA_SA_SB_EEES9_SE_SG_Li256ELb1ELb1ELb0ELb0EEENS1_36VarlenDynamicPersistentTileSchedulerILi128ELi96ELi256ELi128ELb0ELb1ELb1ELb1ELb0ELb1EEEEEEEEEvNT_6ParamsE)
        /*0050*/ 	.word	0x00000004


	//----- nvinfo : EIATTR_FRAME_SIZE
	.align		4
.L_24:
        /*0054*/ 	.byte	0x04, 0x11
        /*0056*/ 	.short	(.L_26 - .L_25)
	.align		4
.L_25:
        /*0058*/ 	.word	index@(_ZN7cutlass13device_kernelIN5flash11enable_sm90INS1_16FlashAttnFwdSm90INS1_25CollectiveMainloopFwdSm90ILi2EN4cute5tupleIJNS5_1CILi1EEES8_S8_EEENS6_IJNS7_ILi128EEENS7_ILi96EEENS7_ILi192EEEEEELi128ENS_10bfloat16_tEfNS_4arch4Sm90ELb0ELb1ELb0ELb1ELb1ELb1ELb0ELb1ELb1ELb1ELb0ELb0EEENS1_21CollectiveEpilogueFwdINS6_IJSA_SA_SB_EEES9_SE_SG_Li256ELb1ELb1ELb0ELb0EEENS1_36VarlenDynamicPersistentTileSchedulerILi128ELi96ELi256ELi128ELb0ELb1ELb1ELb1ELb0ELb1EEEEEEEEEvNT_6ParamsE)
        /*005c*/ 	.word	0x00000000


	//----- nvinfo : EIATTR_REGCOUNT
	.align		4
.L_26:
        /*0060*/ 	.byte	0x04, 0x2f
        /*0062*/ 	.short	(.L_28 - .L_27)
	.align		4
.L_27:
        /*0064*/ 	.word	index@(_ZN7cutlass13device_kernelIN5flash11enable_sm90INS1_16FlashAttnFwdSm90INS1_25CollectiveMainloopFwdSm90ILi2EN4cute5tupleIJNS5_1CILi1EEES8_S8_EEENS6_IJNS7_ILi128EEENS7_ILi96EEENS7_ILi192EEEEEELi128ENS_10bfloat16_tEfNS_4arch4Sm90ELb0ELb1ELb0ELb1ELb1ELb0ELb0ELb1ELb1ELb1ELb0ELb0EEENS1_21CollectiveEpilogueFwdINS6_IJSA_SA_SB_EEES9_SE_SG_Li256ELb1ELb1ELb0ELb0EEENS1_36VarlenDynamicPersistentTileSchedulerILi128ELi96ELi256ELi128ELb0ELb1ELb1ELb1ELb0ELb1EEEEEEEEEvNT_6ParamsE)
        /*0068*/ 	.word	0x00000004


	//----- nvinfo : EIATTR_FRAME_SIZE
	.align		4
.L_28:
        /*006c*/ 	.byte	0x04, 0x11
        /*006e*/ 	.short	(.L_30 - .L_29)
	.align		4
.L_29:
        /*0070*/ 	.word	index@(_ZN7cutlass13device_kernelIN5flash11enable_sm90INS1_16FlashAttnFwdSm90INS1_25CollectiveMainloopFwdSm90ILi2EN4cute5tupleIJNS5_1CILi1EEES8_S8_EEENS6_IJNS7_ILi128EEENS7_ILi96EEENS7_ILi192EEEEEELi128ENS_10bfloat16_tEfNS_4arch4Sm90ELb0ELb1ELb0ELb1ELb1ELb0ELb0ELb1ELb1ELb1ELb0ELb0EEENS1_21CollectiveEpilogueFwdINS6_IJSA_SA_SB_EEES9_SE_SG_Li256ELb1ELb1ELb0ELb0EEENS1_36VarlenDynamicPersistentTileSchedulerILi128ELi96ELi256ELi128ELb0ELb1ELb1ELb1ELb0ELb1EEEEEEEEEvNT_6ParamsE)
        /*0074*/ 	.word	0x00000000


	//----- nvinfo : EIATTR_REGCOUNT
	.align		4
.L_30:
        /*0078*/ 	.byte	0x04, 0x2f
        /*007a*/ 	.short	(.L_32 - .L_31)
	.align		4
.L_31:
        /*007c*/ 	.word	index@(_ZN7cutlass13device_kernelIN5flash11enable_sm90INS1_16FlashAttnFwdSm90INS1_25CollectiveMainloopFwdSm90ILi2EN4cute5tupleIJNS5_1CILi1EEES8_S8_EEENS6_IJNS7_ILi128EEENS7_ILi96EEENS7_ILi192EEEEEELi128ENS_10bfloat16_tEfNS_4arch4Sm90ELb0ELb1ELb0ELb0ELb1ELb0ELb0ELb1ELb1ELb1ELb0ELb0EEENS1_21CollectiveEpilogueFwdINS6_IJSA_SA_SB_EEES9_SE_SG_Li256ELb0ELb1ELb0ELb0EEENS1_30DynamicPersistentTileSchedulerILi256ELi128ELb0ELb1ELb1EEEEEEEEEvNT_6ParamsE)
        /*0080*/ 	.word	0x00000004


	//----- nvinfo : EIATTR_FRAME_SIZE
	.align		4
.L_32:
        /*0084*/ 	.byte	0x04, 0x11
        /*0086*/ 	.short	(.L_34 - .L_33)
	.align		4
.L_33:
        /*0088*/ 	.word	index@(_ZN7cutlass13device_kernelIN5flash11enable_sm90INS1_16FlashAttnFwdSm90INS1_25CollectiveMainloopFwdSm90ILi2EN4cute5tupleIJNS5_1CILi1EEES8_S8_EEENS6_IJNS7_ILi128EEENS7_ILi96EEENS7_ILi192EEEEEELi128ENS_10bfloat16_tEfNS_4arch4Sm90ELb0ELb1ELb0ELb0ELb1ELb0ELb0ELb1ELb1ELb1ELb0ELb0EEENS1_21CollectiveEpilogueFwdINS6_IJSA_SA_SB_EEES9_SE_SG_Li256ELb0ELb1ELb0ELb0EEENS1_30DynamicPersistentTileSchedulerILi256ELi128ELb0ELb1ELb1EEEEEEEEEvNT_6ParamsE)
        /*008c*/ 	.word	0x00000000


	//----- nvinfo : EIATTR_REGCOUNT
	.align		4
.L_34:
        /*0090*/ 	.byte	0x04, 0x2f
        /*0092*/ 	.short	(.L_36 - .L_35)
	.align		4
.L_35:
        /*0094*/ 	.word	index@(_ZN7cutlass13device_kernelIN5flash11enable_sm90INS1_16FlashAttnFwdSm90INS1_25CollectiveMainloopFwdSm90ILi2EN4cute5tupleIJNS5_1CILi1EEES8_S8_EEENS6_IJNS7_ILi128EEENS7_ILi96EEENS7_ILi192EEEEEELi128ENS_10bfloat16_tEfNS_4arch4Sm90ELb0ELb0ELb0ELb1ELb1ELb1ELb0ELb1ELb1ELb1ELb0ELb0EEENS1_21CollectiveEpilogueFwdINS6_IJSA_SA_SB_EEES9_SE_SG_Li256ELb1ELb1ELb0ELb0EEENS1_36VarlenDynamicPersistentTileSchedulerILi128ELi96ELi256ELi128ELb0ELb1ELb1ELb0ELb1ELb1EEEEEEEEEvNT_6ParamsE)
        /*0098*/ 	.word	0x00000004


	//----- nvinfo : EIATTR_FRAME_SIZE
	.align		4
.L_36:
        /*009c*/ 	.byte	0x04, 0x11
        /*009e*/ 	.short	(.L_38 - .L_37)
	.align		4
.L_37:
        /*00a0*/ 	.word	index@(_ZN7cutlass13device_kernelIN5flash11enable_sm90INS1_16FlashAttnFwdSm90INS1_25CollectiveMainloopFwdSm90ILi2EN4cute5tupleIJNS5_1CILi1EEES8_S8_EEENS6_IJNS7_ILi128EEENS7_ILi96EEENS7_ILi192EEEEEELi128ENS_10bfloat16_tEfNS_4arch4Sm90ELb0ELb0ELb0ELb1ELb1ELb1ELb0ELb1ELb1ELb1ELb0ELb0EEENS1_21CollectiveEpilogueFwdINS6_IJSA_SA_SB_EEES9_SE_SG_Li256ELb1ELb1ELb0ELb0EEENS1_36VarlenDynamicPersistentTileSchedulerILi128ELi96ELi256ELi128ELb0ELb1ELb1ELb0ELb1ELb1EEEEEEEEEvNT_6ParamsE)
        /*00a4*/ 	.word	0x00000000


	//----- nvinfo : EIATTR_REGCOUNT
	.align		4
.L_38:
        /*00a8*/ 	.byte	0x04, 0x2f
        /*00aa*/ 	.short	(.L_40 - .L_39)
	.align		4
.L_39:
        /*00ac*/ 	.word	index@(_ZN7cutlass13device_kernelIN5flash11enable_sm90INS1_16FlashAttnFwdSm90INS1_25CollectiveMainloopFwdSm90ILi2EN4cute5tupleIJNS5_1CILi1EEES8_S8_EEENS6_IJNS7_ILi128EEENS7_ILi96EEENS7_ILi192EEEEEELi128ENS_10bfloat16_tEfNS_4arch4Sm90ELb0ELb0ELb0ELb1ELb1ELb0ELb0ELb1ELb1ELb1ELb0ELb0EEENS1_21CollectiveEpilogueFwdINS6_IJSA_SA_SB_EEES9_SE_SG_Li256ELb1ELb1ELb0ELb0EEENS1_36VarlenDynamicPersistentTileSchedulerILi128ELi96ELi256ELi128ELb0ELb1ELb1ELb0ELb1ELb1EEEEEEEEEvNT_6ParamsE)
        /*00b0*/ 	.word	0x00000004


	//----- nvinfo : EIATTR_FRAME_SIZE
	.align		4
.L_40:
        /*00b4*/ 	.byte	0x04, 0x11
        /*00b6*/ 	.short	(.L_42 - .L_41)
	.align		4
.L_41:
        /*00b8*/ 	.word	index@(_ZN7cutlass13device_kernelIN5flash11enable_sm90INS1_16FlashAttnFwdSm90INS1_25CollectiveMainloopFwdSm90ILi2EN4cute5tupleIJNS5_1CILi1EEES8_S8_EEENS6_IJNS7_ILi128EEENS7_ILi96EEENS7_ILi192EEEEEELi128ENS_10bfloat16_tEfNS_4arch4Sm90ELb0ELb0ELb0ELb1ELb1ELb0ELb0ELb1ELb1ELb1ELb0ELb0EEENS1_21CollectiveEpilogueFwdINS6_IJSA_SA_SB_EEES9_SE_SG_Li256ELb1ELb1ELb0ELb0EEENS1_36VarlenDynamicPersistentTileSchedulerILi128ELi96ELi256ELi128ELb0ELb1ELb1ELb0ELb1ELb1EEEEEEEEEvNT_6ParamsE)
        /*00bc*/ 	.word	0x00000000


	//----- nvinfo : EIATTR_REGCOUNT
	.align		4
.L_42:
        /*00c0*/ 	.byte	0x04, 0x2f
        /*00c2*/ 	.short	(.L_44 - .L_43)
	.align		4
.L_43:
        /*00c4*/ 	.word	index@(_ZN7cutlass13device_kernelIN5flash11enable_sm90INS1_16FlashAttnFwdSm90INS1_25CollectiveMainloopFwdSm90ILi2EN4cute5tupleIJNS5_1CILi1EEES8_S8_EEENS6_IJNS7_ILi128EEENS7_ILi96EEENS7_ILi192EEEEEELi128ENS_10bfloat16_tEfNS_4arch4Sm90ELb0ELb0ELb0ELb0ELb1ELb0ELb0ELb1ELb1ELb1ELb0ELb0EEENS1_21CollectiveEpilogueFwdINS6_IJSA_SA_SB_EEES9_SE_SG_Li256ELb0ELb1ELb0ELb0EEENS1_29StaticPersistentTileSchedulerILb0EEEEEEEEEvNT_6ParamsE)
        /*00c8*/ 	.word	0x00000004


	//----- nvinfo : EIATTR_FRAME_SIZE
	.align		4
.L_44:
        /*00cc*/ 	.byte	0x04, 0x11
        /*00ce*/ 	.short	(.L_46 - .L_45)
	.align		4
.L_45:
        /*00d0*/ 	.word	index@(_ZN7cutlass13device_kernelIN5flash11enable_sm90INS1_16FlashAttnFwdSm90INS1_25CollectiveMainloopFwdSm90ILi2EN4cute5tupleIJNS5_1CILi1EEES8_S8_EEENS6_IJNS7_ILi128EEENS7_ILi96EEENS7_ILi192EEEEEELi128ENS_10bfloat16_tEfNS_4arch4Sm90ELb0ELb0ELb0ELb0ELb1ELb0ELb0ELb1ELb1ELb1ELb0ELb0EEENS1_21CollectiveEpilogueFwdINS6_IJSA_SA_SB_EEES9_SE_SG_Li256ELb0ELb1ELb0ELb0EEENS1_29StaticPersistentTileSchedulerILb0EEEEEEEEEvNT_6ParamsE)
        /*00d4*/ 	.word	0x00000000


	//----- nvinfo : EIATTR_MIN_STACK_SIZE
	.align		4
.L_46:
        /*00d8*/ 	.byte	0x04, 0x12
        /*00da*/ 	.short	(.L_48 - .L_47)
	.align		4
.L_47:
        /*00dc*/ 	.word	index@(_ZN7cutlass13device_kernelIN5flash11enable_sm90INS1_16FlashAttnFwdSm90INS1_25CollectiveMainloopFwdSm90ILi2EN4cute5tupleIJNS5_1CILi1EEES8_S8_EEENS6_IJNS7_ILi128EEENS7_ILi96EEENS7_ILi192EEEEEELi128ENS_10bfloat16_tEfNS_4arch4Sm90ELb0ELb0ELb0ELb0ELb1ELb0ELb0ELb1ELb1ELb1ELb0ELb0EEENS1_21CollectiveEpilogueFwdINS6_IJSA_SA_SB_EEES9_SE_SG_Li256ELb0ELb1ELb0ELb0EEENS1_29StaticPersistentTileSchedulerILb0EEEEEEEEEvNT_6ParamsE)
        /*00e0*/ 	.word	0x00000000


	//----- nvinfo : EIATTR_MIN_STACK_SIZE
	.align		4
.L_48:
        /*00e4*/ 	.byte	0x04, 0x12
        /*00e6*/ 	.short	(.L_50 - .L_49)
	.align		4
.L_49:
        /*00e8*/ 	.word	index@(_ZN7cutlass13device_kernelIN5flash11enable_sm90INS1_16FlashAttnFwdSm90INS1_25CollectiveMainloopFwdSm90ILi2EN4cute5tupleIJNS5_1CILi1EEES8_S8_EEENS6_IJNS7_ILi128EEENS7_ILi96EEENS7_ILi192EEEEEELi128ENS_10bfloat16_tEfNS_4arch4Sm90ELb0ELb0ELb0ELb1ELb1ELb0ELb0ELb1ELb1ELb1ELb0ELb0EEENS1_21CollectiveEpilogueFwdINS6_IJSA_SA_SB_EEES9_SE_SG_Li256ELb1ELb1ELb0ELb0EEENS1_36VarlenDynamicPersistentTileSchedulerILi128ELi96ELi256ELi128ELb0ELb1ELb1ELb0ELb1ELb1EEEEEEEEEvNT_6ParamsE)
        /*00ec*/ 	.word	0x00000000


	//----- nvinfo : EIATTR_MIN_STACK_SIZE
	.align		4
.L_50:
        /*00f0*/ 	.byte	0x04, 0x12
        /*00f2*/ 	.short	(.L_52 - .L_51)
	.align		4
.L_51:
        /*00f4*/ 	.word	index@(_ZN7cutlass13device_kernelIN5flash11enable_sm90INS1_16FlashAttnFwdSm90INS1_25CollectiveMainloopFwdSm90ILi2EN4cute5tupleIJNS5_1CILi1EEES8_S8_EEENS6_IJNS7_ILi128EEENS7_ILi96EEENS7_ILi192EEEEEELi128ENS_10bfloat16_tEfNS_4arch4Sm90ELb0ELb0ELb0ELb1ELb1ELb1ELb0ELb1ELb1ELb1ELb0ELb0EEENS1_21CollectiveEpilogueFwdINS6_IJSA_SA_SB_EEES9_SE_SG_Li256ELb1ELb1ELb0ELb0EEENS1_36VarlenDynamicPersistentTileSchedulerILi128ELi96ELi256ELi128ELb0ELb1ELb1ELb0ELb1ELb1EEEEEEEEEvNT_6ParamsE)
        /*00f8*/ 	.word	0x00000000


	//----- nvinfo : EIATTR_MIN_STACK_SIZE
	.align		4
.L_52:
        /*00fc*/ 	.byte	0x04, 0x12
        /*00fe*/ 	.short	(.L_54 - .L_53)
	.align		4
.L_53:
        /*0100*/ 	.word	index@(_ZN7cutlass13device_kernelIN5flash11enable_sm90INS1_16FlashAttnFwdSm90INS1_25CollectiveMainloopFwdSm90ILi2EN4cute5tupleIJNS5_1CILi1EEES8_S8_EEENS6_IJNS7_ILi128EEENS7_ILi96EEENS7_ILi192EEEEEELi128ENS_10bfloat16_tEfNS_4arch4Sm90ELb0ELb1ELb0ELb0ELb1ELb0ELb0ELb1ELb1ELb1ELb0ELb0EEENS1_21CollectiveEpilogueFwdINS6_IJSA_SA_SB_EEES9_SE_SG_Li256ELb0ELb1ELb0ELb0EEENS1_30DynamicPersistentTileSchedulerILi256ELi128ELb0ELb1ELb1EEEEEEEEEvNT_6ParamsE)
        /*0104*/ 	.word	0x00000000


	//----- nvinfo : EIATTR_MIN_STACK_SIZE
	.align		4
.L_54:
        /*0108*/ 	.byte	0x04, 0x12
        /*010a*/ 	.short	(.L_56 - .L_55)
	.align		4
.L_55:
        /*010c*/ 	.word	index@(_ZN7cutlass13device_kernelIN5flash11enable_sm90INS1_16FlashAttnFwdSm90INS1_25CollectiveMainloopFwdSm90ILi2EN4cute5tupleIJNS5_1CILi1EEES8_S8_EEENS6_IJNS7_ILi128EEENS7_ILi96EEENS7_ILi192EEEEEELi128ENS_10bfloat16_tEfNS_4arch4Sm90ELb0ELb1ELb0ELb1ELb1ELb0ELb0ELb1ELb1ELb1ELb0ELb0EEENS1_21CollectiveEpilogueFwdINS6_IJSA_SA_SB_EEES9_SE_SG_Li256ELb1ELb1ELb0ELb0EEENS1_36VarlenDynamicPersistentTileSchedulerILi128ELi96ELi256ELi128ELb0ELb1ELb1ELb1ELb0ELb1EEEEEEEEEvNT_6ParamsE)
        /*0110*/ 	.word	0x00000000


	//----- nvinfo : EIATTR_MIN_STACK_SIZE
	.align		4
.L_56:
        /*0114*/ 	.byte	0x04, 0x12
        /*0116*/ 	.short	(.L_58 - .L_57)
	.align		4
.L_57:
        /*0118*/ 	.word	index@(_ZN7cutlass13device_kernelIN5flash11enable_sm90INS1_16FlashAttnFwdSm90INS1_25CollectiveMainloopFwdSm90ILi2EN4cute5tupleIJNS5_1CILi1EEES8_S8_EEENS6_IJNS7_ILi128EEENS7_ILi96EEENS7_ILi192EEEEEELi128ENS_10bfloat16_tEfNS_4arch4Sm90ELb0ELb1ELb0ELb1ELb1ELb1ELb0ELb1ELb1ELb1ELb0ELb0EEENS1_21CollectiveEpilogueFwdINS6_IJSA_SA_SB_EEES9_SE_SG_Li256ELb1ELb1ELb0ELb0EEENS1_36VarlenDynamicPersistentTileSchedulerILi128ELi96ELi256ELi128ELb0ELb1ELb1ELb1ELb0ELb1EEEEEEEEEvNT_6ParamsE)
        /*011c*/ 	.word	0x00000000


	//----- nvinfo : EIATTR_MIN_STACK_SIZE
	.align		4
.L_58:
        /*0120*/ 	.byte	0x04, 0x12
        /*0122*/ 	.short	(.L_60 - .L_59)
	.align		4
.L_59:
        /*0124*/ 	.word	index@(_ZN7cutlass13device_kernelIN5flash11enable_sm90INS1_16FlashAttnFwdSm90INS1_25CollectiveMainloopFwdSm90ILi2EN4cute5tupleIJNS5_1CILi1EEES8_S8_EEENS6_IJNS7_ILi128EEENS7_ILi96EEENS7_ILi192EEEEEELi128ENS_10bfloat16_tEfNS_4arch4Sm90ELb1ELb0ELb0ELb0ELb1ELb0ELb0ELb1ELb1ELb1ELb0ELb0EEENS1_21CollectiveEpilogueFwdINS6_IJSA_SA_SB_EEES9_SE_SG_Li256ELb0ELb1ELb0ELb0EEENS1_30DynamicPersistentTileSchedulerILi256ELi128ELb0ELb1ELb1EEEEEEEEEvNT_6ParamsE)
        /*0128*/ 	.word	0x00000000


	//----- nvinfo : EIATTR_MIN_STACK_SIZE
	.align		4
.L_60:
        /*012c*/ 	.byte	0x04, 0x12
        /*012e*/ 	.short	(.L_62 - .L_61)
	.align		4
.L_61:
        /*0130*/ 	.word	index@(_ZN7cutlass13device_kernelIN5flash11enable_sm90INS1_16FlashAttnFwdSm90INS1_25CollectiveMainloopFwdSm90ILi2EN4cute5tupleIJNS5_1CILi1EEES8_S8_EEENS6_IJNS7_ILi128EEENS7_ILi96EEENS7_ILi192EEEEEELi128ENS_10bfloat16_tEfNS_4arch4Sm90ELb1ELb0ELb0ELb1ELb1ELb0ELb0ELb1ELb1ELb1ELb0ELb0EEENS1_21CollectiveEpilogueFwdINS6_IJSA_SA_SB_EEES9_SE_SG_Li256ELb1ELb1ELb0ELb0EEENS1_36VarlenDynamicPersistentTileSchedulerILi128ELi96ELi256ELi128ELb0ELb1ELb1ELb1ELb1ELb1EEEEEEEEEvNT_6ParamsE)
        /*0134*/ 	.word	0x00000000


	//----- nvinfo : EIATTR_MIN_STACK_SIZE
	.align		4
.L_62:
        /*0138*/ 	.byte	0x04, 0x12
        /*013a*/ 	.short	(.L_64 - .L_63)
	.align		4
.L_63:
        /*013c*/ 	.word	index@(_ZN7cutlass13device_kernelIN5flash11enable_sm90INS1_16FlashAttnFwdSm90INS1_25CollectiveMainloopFwdSm90ILi2EN4cute5tupleIJNS5_1CILi1EEES8_S8_EEENS6_IJNS7_ILi128EEENS7_ILi96EEENS7_ILi192EEEEEELi128ENS_10bfloat16_tEfNS_4arch4Sm90ELb1ELb0ELb0ELb1ELb1ELb1ELb0ELb1ELb1ELb1ELb0ELb0EEENS1_21CollectiveEpilogueFwdINS6_IJSA_SA_SB_EEES9_SE_SG_Li256ELb1ELb1ELb0ELb0EEENS1_36VarlenDynamicPersistentTileSchedulerILi128ELi96ELi256ELi128ELb0ELb1ELb1ELb1ELb1ELb1EEEEEEEEEvNT_6ParamsE)
        /*0140*/ 	.word	0x00000000
.L_64:


//--------------------- .nv.compat                --------------------------
	.section	.nv.compat,"",@"SHT_CUDA_COMPAT_INFO"
	.align	4
        /*0000*/ 	.byte	0x02, 0x09, 0x01, 0x00, 0x02, 0x02, 0x01, 0x00, 0x02, 0x05, 0x05, 0x00, 0x03, 0x07, 0x01, 0x01
        /*0010*/ 	.byte	0x02, 0x03, 0x00, 0x00, 0x02, 0x06, 0x01, 0x00, 0x04, 0x0b, 0x08, 0x00, 0x09, 0x00, 0x00, 0x00
        /*0020*/ 	.byte	0x00, 0x00, 0x00, 0x00


//--------------------- .nv.info._ZN7cutlass13device_kernelIN5flash11enable_sm90INS1_16FlashAttnFwdSm90INS1_25CollectiveMainloopFwdSm90ILi2EN4cute5tupleIJNS5_1CILi1EEES8_S8_EEENS6_IJNS7_ILi128EEENS7_ILi96EEENS7_ILi192EEEEEELi128ENS_10bfloat16_tEfNS_4arch4Sm90ELb0ELb0ELb0ELb0ELb1ELb0ELb0ELb1ELb1ELb1ELb0ELb0EEENS1_21CollectiveEpilogueFwdINS6_IJSA_SA_SB_EEES9_SE_SG_Li256ELb0ELb1ELb0ELb0EEENS1_29StaticPersistentTileSchedulerILb0EEEEEEEEEvNT_6ParamsE --------------------------
	.section	.nv.info._ZN7cutlass13device_kernelIN5flash11enable_sm90INS1_16FlashAttnFwdSm90INS1_25CollectiveMainloopFwdSm90ILi2EN4cute5tupleIJNS5_1CILi1EEES8_S8_EEENS6_IJNS7_ILi128EEENS7_ILi96EEENS7_ILi192EEEEEELi128ENS_10bfloat16_tEfNS_4arch4Sm90ELb0ELb0ELb0ELb0ELb1ELb0ELb0ELb1ELb1ELb1ELb0ELb0EEENS1_21CollectiveEpilogueFwdINS6_IJSA_SA_SB_EEES9_SE_SG_Li256ELb0ELb1ELb0ELb0EEENS1_29StaticPersistentTileSchedulerILb0EEEEEEEEEvNT_6ParamsE,"",@"SHT_CUDA_INFO"
	.sectionflags	@""
	.align	4


	//----- nvinfo : EIATTR_CUDA_API_VERSION
	.align		4
        /*0000*/ 	.byte	0x04, 0x37
        /*0002*/ 	.short	(.L_66 - .L_65)
.L_65:
        /*0004*/ 	.word	0x00000082


	//----- nvinfo : EIATTR_KPARAM_INFO
	.align		4
.L_66:
        /*0008*/ 	.byte	0x04, 0x17
        /*000a*/ 	.short	(.L_68 - .L_67)
.L_67:
        /*000c*/ 	.word	0x00000000
        /*0010*/ 	.short	0x0000
        /*0012*/ 	.short	0x0000
        /*0014*/ 	.byte	0x00, 0xf0, 0x01, 0x28


	//----- nvinfo : EIATTR_SPARSE_MMA_MASK
	.align		4
.L_68:
        /*0018*/ 	.byte	0x03, 0x50
        /*001a*/ 	.short	0x0000


	//----- nvinfo : EIATTR_MAXREG_COUNT
	.align		4
        /*001c*/ 	.byte	0x03, 0x1b
        /*001e*/ 	.short	0x00a8


	//----- nvinfo : EIATTR_MERCURY_ISA_VERSION
	.align		4
        /*0020*/ 	.byte	0x03, 0x5f
        /*0022*/ 	.short	0x0101


	//----- nvinfo : EIATTR_VRC_CTA_INIT_COUNT
	.align		4
        /*0024*/ 	.byte	0x02, 0x4a
	.zero		1
	.zero		1


	//----- nvinfo : EIATTR_EXIT_INSTR_OFFSETS
	.align		4
        /*0028*/ 	.byte	0x04, 0x1c
        /*002a*/ 	.short	(.L_70 - .L_69)


	//   ....[0]....
.L_69:
        /*002c*/ 	.word	0x00000010


	//----- nvinfo : EIATTR_MAX_THREADS
	.align		4
.L_70:
        /*0030*/ 	.byte	0x04, 0x05
        /*0032*/ 	.short	(.L_72 - .L_71)
.L_71:
        /*0034*/ 	.word	0x00000180
        /*0038*/ 	.word	0x00000001
        /*003c*/ 	.word	0x00000001


	//----- nvinfo : EIATTR_CBANK_PARAM_SIZE
	.align		4
.L_72:
        /*0040*/ 	.byte	0x03, 0x19
        /*0042*/ 	.short	0x0a00


	//----- nvinfo : EIATTR_PARAM_CBANK
	.align		4
        /*0044*/ 	.byte	0x04, 0x0a
        /*0046*/ 	.short	(.L_74 - .L_73)
	.align		4
.L_73:
        /*0048*/ 	.word	index@(.nv.constant0._ZN7cutlass13device_kernelIN5flash11enable_sm90INS1_16FlashAttnFwdSm90INS1_25CollectiveMainloopFwdSm90ILi2EN4cute5tupleIJNS5_1CILi1EEES8_S8_EEENS6_IJNS7_ILi128EEENS7_ILi96EEENS7_ILi192EEEEEELi128ENS_10bfloat16_tEfNS_4arch4Sm90ELb0ELb0ELb0ELb0ELb1ELb0ELb0ELb1ELb1ELb1ELb0ELb0EEENS1_21CollectiveEpilogueFwdINS6_IJSA_SA_SB_EEES9_SE_SG_Li256ELb0ELb1ELb0ELb0EEENS1_29StaticPersistentTileSchedulerILb0EEEEEEEEEvNT_6ParamsE)
        /*004c*/ 	.short	0x0380
        /*004e*/ 	.short	0x0a00


	//----- nvinfo : EIATTR_SW_WAR
	.align		4
.L_74:
        /*0050*/ 	.byte	0x04, 0x36
        /*0052*/ 	.short	(.L_76 - .L_75)
.L_75:
        /*0054*/ 	.word	0x00000008
.L_76:


//--------------------- .nv.info._ZN7cutlass13device_kernelIN5flash11enable_sm90INS1_16FlashAttnFwdSm90INS1_25CollectiveMainloopFwdSm90ILi2EN4cute5tupleIJNS5_1CILi1EEES8_S8_EEENS6_IJNS7_ILi128EEENS7_ILi96EEENS7_ILi192EEEEEELi128ENS_10bfloat16_tEfNS_4arch4Sm90ELb0ELb0ELb0ELb1ELb1ELb0ELb0ELb1ELb1ELb1ELb0ELb0EEENS1_21CollectiveEpilogueFwdINS6_IJSA_SA_SB_EEES9_SE_SG_Li256ELb1ELb1ELb0ELb0EEENS1_36VarlenDynamicPersistentTileSchedulerILi128ELi96ELi256ELi128ELb0ELb1ELb1ELb0ELb1ELb1EEEEEEEEEvNT_6ParamsE --------------------------
	.section	.nv.info._ZN7cutlass13device_kernelIN5flash11enable_sm90INS1_16FlashAttnFwdSm90INS1_25CollectiveMainloopFwdSm90ILi2EN4cute5tupleIJNS5_1CILi1EEES8_S8_EEENS6_IJNS7_ILi128EEENS7_ILi96EEENS7_ILi192EEEEEELi128ENS_10bfloat16_tEfNS_4arch4Sm90ELb0ELb0ELb0ELb1ELb1ELb0ELb0ELb1ELb1ELb1ELb0ELb0EEENS1_21CollectiveEpilogueFwdINS6_IJSA_SA_SB_EEES9_SE_SG_Li256ELb1ELb1ELb0ELb0EEENS1_36VarlenDynamicPersistentTileSchedulerILi128ELi96ELi256ELi128ELb0ELb1ELb1ELb0ELb1ELb1EEEEEEEEEvNT_6ParamsE,"",@"SHT_CUDA_INFO"
	.sectionflags	@""
	.align	4


	//----- nvinfo : EIATTR_CUDA_API_VERSION
	.align		4
        /*0000*/ 	.byte	0x04, 0x37
        /*0002*/ 	.short	(.L_78 - .L_77)
.L_77:
        /*0004*/ 	.word	0x00000082


	//----- nvinfo : EIATTR_KPARAM_INFO
	.align		4
.L_78:
        /*0008*/ 	.byte	0x04, 0x17
        /*000a*/ 	.short	(.L_80 - .L_79)
.L_79:
        /*000c*/ 	.word	0x00000000
        /*0010*/ 	.short	0x0000
        /*0012*/ 	.short	0x0000
        /*0014*/ 	.byte	0x00, 0xf0, 0x01, 0x2a


	//----- nvinfo : EIATTR_SPARSE_MMA_MASK
	.align		4
.L_80:
        /*0018*/ 	.byte	0x03, 0x50
        /*001a*/ 	.short	0x0000


	//----- nvinfo : EIATTR_MAXREG_COUNT
	.align		4
        /*001c*/ 	.byte	0x03, 0x1b
        /*001e*/ 	.short	0x00a8


	//----- nvinfo : EIATTR_MERCURY_ISA_VERSION
	.align		4
        /*0020*/ 	.byte	0x03, 0x5f
        /*0022*/ 	.short	0x0101


	//----- nvinfo : EIATTR_VRC_CTA_INIT_COUNT
	.align		4
        /*0024*/ 	.byte	0x02, 0x4a
	.zero		1
	.zero		1


	//----- nvinfo : EIATTR_EXIT_INSTR_OFFSETS
	.align		4
        /*0028*/ 	.byte	0x04, 0x1c
        /*002a*/ 	.short	(.L_82 - .L_81)


	//   ....[0]....
.L_81:
        /*002c*/ 	.word	0x00000010


	//----- nvinfo : EIATTR_MAX_THREADS
	.align		4
.L_82:
        /*0030*/ 	.byte	0x04, 0x05
        /*0032*/ 	.short	(.L_84 - .L_83)
.L_83:
        /*0034*/ 	.word	0x00000180
        /*0038*/ 	.word	0x00000001
        /*003c*/ 	.word	0x00000001


	//----- nvinfo : EIATTR_CBANK_PARAM_SIZE
	.align		4
.L_84:
        /*0040*/ 	.byte	0x03, 0x19
        /*0042*/ 	.short	0x0a80


	//----- nvinfo : EIATTR_PARAM_CBANK
	.align		4
        /*0044*/ 	.byte	0x04, 0x0a
        /*0046*/ 	.short	(.L_86 - .L_85)
	.align		4
.L_85:
        /*0048*/ 	.word	index@(.nv.constant0._ZN7cutlass13device_kernelIN5flash11enable_sm90INS1_16FlashAttnFwdSm90INS1_25CollectiveMainloopFwdSm90ILi2EN4cute5tupleIJNS5_1CILi1EEES8_S8_EEENS6_IJNS7_ILi128EEENS7_ILi96EEENS7_ILi192EEEEEELi128ENS_10bfloat16_tEfNS_4arch4Sm90ELb0ELb0ELb0ELb1ELb1ELb0ELb0ELb1ELb1ELb1ELb0ELb0EEENS1_21CollectiveEpilogueFwdINS6_IJSA_SA_SB_EEES9_SE_SG_Li256ELb1ELb1ELb0ELb0EEENS1_36VarlenDynamicPersistentTileSchedulerILi128ELi96ELi256ELi128ELb0ELb1ELb1ELb0ELb1ELb1EEEEEEEEEvNT_6ParamsE)
        /*004c*/ 	.short	0x0380
        /*004e*/ 	.short	0x0a80


	//----- nvinfo : EIATTR_SW_WAR
	.align		4
.L_86:
        /*0050*/ 	.byte	0x04, 0x36
        /*0052*/ 	.short	(.L_88 - .L_87)
.L_87:
        /*0054*/ 	.word	0x00000008
.L_88:


//--------------------- .nv.info._ZN7cutlass13device_kernelIN5flash11enable_sm90INS1_16FlashAttnFwdSm90INS1_25CollectiveMainloopFwdSm90ILi2EN4cute5tupleIJNS5_1CILi1EEES8_S8_EEENS6_IJNS7_ILi128EEENS7_ILi96EEENS7_ILi192EEEEEELi128ENS_10bfloat16_tEfNS_4arch4Sm90ELb0ELb0ELb0ELb1ELb1ELb1ELb0ELb1ELb1ELb1ELb0ELb0EEENS1_21CollectiveEpilogueFwdINS6_IJSA_SA_SB_EEES9_SE_SG_Li256ELb1ELb1ELb0ELb0EEENS1_36VarlenDynamicPersistentTileSchedulerILi128ELi96ELi256ELi128ELb0ELb1ELb1ELb0ELb1ELb1EEEEEEEEEvNT_6ParamsE --------------------------
	.section	.nv.info._ZN7cutlass13device_kernelIN5flash11enable_sm90INS1_16FlashAttnFwdSm90INS1_25CollectiveMainloopFwdSm90ILi2EN4cute5tupleIJNS5_1CILi1EEES8_S8_EEENS6_IJNS7_ILi128EEENS7_ILi96EEENS7_ILi192EEEEEELi128ENS_10bfloat16_tEfNS_4arch4Sm90ELb0ELb0ELb0ELb1ELb1ELb1ELb0ELb1ELb1ELb1ELb0ELb0EEENS1_21CollectiveEpilogueFwdINS6_IJSA_SA_SB_EEES9_SE_SG_Li256ELb1ELb1ELb0ELb0EEENS1_36VarlenDynamicPersistentTileSchedulerILi128ELi96ELi256ELi128ELb0ELb1ELb1ELb0ELb1ELb1EEEEEEEEEvNT_6ParamsE,"",@"SHT_CUDA_INFO"
	.sectionflags	@""
	.align	4


	//----- nvinfo : EIATTR_CUDA_API_VERSION
	.align		4
        /*0000*/ 	.byte	0x04, 0x37
        /*0002*/ 	.short	(.L_90 - .L_89)
.L_89:
        /*0004*/ 	.word	0x00000082


	//----- nvinfo : EIATTR_KPARAM_INFO
	.align		4
.L_90:
        /*0008*/ 	.byte	0x04, 0x17
        /*000a*/ 	.short	(.L_92 - .L_91)
.L_91:
        /*000c*/ 	.word	0x00000000
        /*0010*/ 	.short	0x0000
        /*0012*/ 	.short	0x0000
        /*0014*/ 	.byte	0x00, 0xf0, 0x01, 0x2a


	//----- nvinfo : EIATTR_SPARSE_MMA_MASK
	.align		4
.L_92:
        /*0018*/ 	.byte	0x03, 0x50
        /*001a*/ 	.short	0x0000


	//----- nvinfo : EIATTR_MAXREG_COUNT
	.align		4
        /*001c*/ 	.byte	0x03, 0x1b
        /*001e*/ 	.short	0x00a8


	//----- nvinfo : EIATTR_MERCURY_ISA_VERSION
	.align		4
        /*0020*/ 	.byte	0x03, 0x5f
        /*0022*/ 	.short	0x0101


	//----- nvinfo : EIATTR_VRC_CTA_INIT_COUNT
	.align		4
        /*0024*/ 	.byte	0x02, 0x4a
	.zero		1
	.zero		1


	//----- nvinfo : EIATTR_EXIT_INSTR_OFFSETS
	.align		4
        /*0028*/ 	.byte	0x04, 0x1c
        /*002a*/ 	.short	(.L_94 - .L_93)


	//   ....[0]....
.L_93:
        /*002c*/ 	.word	0x00000010


	//----- nvinfo : EIATTR_MAX_THREADS
	.align		4
.L_94:
        /*0030*/ 	.byte	0x04, 0x05
        /*0032*/ 	.short	(.L_96 - .L_95)
.L_95:
        /*0034*/ 	.word	0x00000180
        /*0038*/ 	.word	0x00000001
        /*003c*/ 	.word	0x00000001


	//----- nvinfo : EIATTR_CBANK_PARAM_SIZE
	.align		4
.L_96:
        /*0040*/ 	.byte	0x03, 0x19
        /*0042*/ 	.short	0x0a80


	//----- nvinfo : EIATTR_PARAM_CBANK
	.align		4
        /*0044*/ 	.byte	0x04, 0x0a
        /*0046*/ 	.short	(.L_98 - .L_97)
	.align		4
.L_97:
        /*0048*/ 	.word	index@(.nv.constant0._ZN7cutlass13device_kernelIN5flash11enable_sm90INS1_16FlashAttnFwdSm90INS1_25CollectiveMainloopFwdSm90ILi2EN4cute5tupleIJNS5_1CILi1EEES8_S8_EEENS6_IJNS7_ILi128EEENS7_ILi96EEENS7_ILi192EEEEEELi128ENS_10bfloat16_tEfNS_4arch4Sm90ELb0ELb0ELb0ELb1ELb1ELb1ELb0ELb1ELb1ELb1ELb0ELb0EEENS1_21CollectiveEpilogueFwdINS6_IJSA_SA_SB_EEES9_SE_SG_Li256ELb1ELb1ELb0ELb0EEENS1_36VarlenDynamicPersistentTileSchedulerILi128ELi96ELi256ELi128ELb0ELb1ELb1ELb0ELb1ELb1EEEEEEEEEvNT_6ParamsE)
        /*004c*/ 	.short	0x0380
        /*004e*/ 	.short	0x0a80


	//----- nvinfo : EIATTR_SW_WAR
	.align		4
.L_98:
        /*0050*/ 	.byte	0x04, 0x36
        /*0052*/ 	.short	(.L_100 - .L_99)
.L_99:
        /*0054*/ 	.word	0x00000008
.L_100:


//--------------------- .nv.info._ZN7cutlass13device_kernelIN5flash11enable_sm90INS1_16FlashAttnFwdSm90INS1_25CollectiveMainloopFwdSm90ILi2EN4cute5tupleIJNS5_1CILi1EEES8_S8_EEENS6_IJNS7_ILi128EEENS7_ILi96EEENS7_ILi192EEEEEELi128ENS_10bfloat16_tEfNS_4arch4Sm90ELb0ELb1ELb0ELb0ELb1ELb0ELb0ELb1ELb1ELb1ELb0ELb0EEENS1_21CollectiveEpilogueFwdINS6_IJSA_SA_SB_EEES9_SE_SG_Li256ELb0ELb1ELb0ELb0EEENS1_30DynamicPersistentTileSchedulerILi256ELi128ELb0ELb1ELb1EEEEEEEEEvNT_6ParamsE --------------------------
	.section	.nv.info._ZN7cutlass13device_kernelIN5flash11enable_sm90INS1_16FlashAttnFwdSm90INS1_25CollectiveMainloopFwdSm90ILi2EN4cute5tupleIJNS5_1CILi1EEES8_S8_EEENS6_IJNS7_ILi128EEENS7_ILi96EEENS7_ILi192EEEEEELi128ENS_10bfloat16_tEfNS_4arch4Sm90ELb0ELb1ELb0ELb0ELb1ELb0ELb0ELb1ELb1ELb1ELb0ELb0EEENS1_21CollectiveEpilogueFwdINS6_IJSA_SA_SB_EEES9_SE_SG_Li256ELb0ELb1ELb0ELb0EEENS1_30DynamicPersistentTileSchedulerILi256ELi128ELb0ELb1ELb1EEEEEEEEEvNT_6ParamsE,"",@"SHT_CUDA_INFO"
	.sectionflags	@""
	.align	4


	//----- nvinfo : EIATTR_CUDA_API_VERSION
	.align		4
        /*0000*/ 	.byte	0x04, 0x37
        /*0002*/ 	.short	(.L_102 - .L_101)
.L_101:
        /*0004*/ 	.word	0x00000082


	//----- nvinfo : EIATTR_KPARAM_INFO
	.align		4
.L_102:
        /*0008*/ 	.byte	0x04, 0x17
        /*000a*/ 	.short	(.L_104 - .L_103)
.L_103:
        /*000c*/ 	.word	0x00000000
        /*0010*/ 	.short	0x0000
        /*0012*/ 	.short	0x0000
        /*0014*/ 	.byte	0x00, 0xf0, 0x01, 0x2a


	//----- nvinfo : EIATTR_SPARSE_MMA_MASK
	.align		4
.L_104:
        /*0018*/ 	.byte	0x03, 0x50
        /*001a*/ 	.short	0x0000


	//----- nvinfo : EIATTR_MAXREG_COUNT
	.align		4
        /*001c*/ 	.byte	0x03, 0x1b
        /*001e*/ 	.short	0x00a8


	//----- nvinfo : EIATTR_MERCURY_ISA_VERSION
	.align		4
        /*0020*/ 	.byte	0x03, 0x5f
        /*0022*/ 	.short	0x0101


	//----- nvinfo : EIATTR_VRC_CTA_INIT_COUNT
	.align		4
        /*0024*/ 	.byte	0x02, 0x4a
	.zero		1
	.zero		1


	//----- nvinfo : EIATTR_EXIT_INSTR_OFFSETS
	.align		4
        /*0028*/ 	.byte	0x04, 0x1c
        /*002a*/ 	.short	(.L_106 - .L_105)


	//   ....[0]....
.L_105:
        /*002c*/ 	.word	0x00000010


	//----- nvinfo : EIATTR_MAX_THREADS
	.align		4
.L_106:
        /*0030*/ 	.byte	0x04, 0x05
        /*0032*/ 	.short	(.L_108 - .L_107)
.L_107:
        /*0034*/ 	.word	0x00000180
        /*0038*/ 	.word	0x00000001
        /*003c*/ 	.word	0x00000001


	//----- nvinfo : EIATTR_CBANK_PARAM_SIZE
	.align		4
.L_108:
        /*0040*/ 	.byte	0x03, 0x19
        /*0042*/ 	.short	0x0a80


	//----- nvinfo : EIATTR_PARAM_CBANK
	.align		4
        /*0044*/ 	.byte	0x04, 0x0a
        /*0046*/ 	.short	(.L_110 - .L_109)
	.align		4
.L_109:
        /*0048*/ 	.word	index@(.nv.constant0._ZN7cutlass13device_kernelIN5flash11enable_sm90INS1_16FlashAttnFwdSm90INS1_25CollectiveMainloopFwdSm90ILi2EN4cute5tupleIJNS5_1CILi1EEES8_S8_EEENS6_IJNS7_ILi128EEENS7_ILi96EEENS7_ILi192EEEEEELi128ENS_10bfloat16_tEfNS_4arch4Sm90ELb0ELb1ELb0ELb0ELb1ELb0ELb0ELb1ELb1ELb1ELb0ELb0EEENS1_21CollectiveEpilogueFwdINS6_IJSA_SA_SB_EEES9_SE_SG_Li256ELb0ELb1ELb0ELb0EEENS1_30DynamicPersistentTileSchedulerILi256ELi128ELb0ELb1ELb1EEEEEEEEEvNT_6ParamsE)
        /*004c*/ 	.short	0x0380
        /*004e*/ 	.short	0x0a80


	//----- nvinfo : EIATTR_SW_WAR
	.align		4
.L_110:
        /*0050*/ 	.byte	0x04, 0x36
        /*0052*/ 	.short	(.L_112 - .L_111)
.L_111:
        /*0054*/ 	.word	0x00000008
.L_112:


//--------------------- .nv.info._ZN7cutlass13device_kernelIN5flash11enable_sm90INS1_16FlashAttnFwdSm90INS1_25CollectiveMainloopFwdSm90ILi2EN4cute5tupleIJNS5_1CILi1EEES8_S8_EEENS6_IJNS7_ILi128EEENS7_ILi96EEENS7_ILi192EEEEEELi128ENS_10bfloat16_tEfNS_4arch4Sm90ELb0ELb1ELb0ELb1ELb1ELb0ELb0ELb1ELb1ELb1ELb0ELb0EEENS1_21CollectiveEpilogueFwdINS6_IJSA_SA_SB_EEES9_SE_SG_Li256ELb1ELb1ELb0ELb0EEENS1_36VarlenDynamicPersistentTileSchedulerILi128ELi96ELi256ELi128ELb0ELb1ELb1ELb1ELb0ELb1EEEEEEEEEvNT_6ParamsE --------------------------
	.section	.nv.info._ZN7cutlass13device_kernelIN5flash11enable_sm90INS1_16FlashAttnFwdSm90INS1_25CollectiveMainloopFwdSm90ILi2EN4cute5tupleIJNS5_1CILi1EEES8_S8_EEENS6_IJNS7_ILi128EEENS7_ILi96EEENS7_ILi192EEEEEELi128ENS_10bfloat16_tEfNS_4arch4Sm90ELb0ELb1ELb0ELb1ELb1ELb0ELb0ELb1ELb1ELb1ELb0ELb0EEENS1_21CollectiveEpilogueFwdINS6_IJSA_SA_SB_EEES9_SE_SG_Li256ELb1ELb1ELb0ELb0EEENS1_36VarlenDynamicPersistentTileSchedulerILi128ELi96ELi256ELi128ELb0ELb1ELb1ELb1ELb0ELb1EEEEEEEEEvNT_6ParamsE,"",@"SHT_CUDA_INFO"
	.sectionflags	@""
	.align	4


	//----- nvinfo : EIATTR_CUDA_API_VERSION
	.align		4
        /*0000*/ 	.byte	0x04, 0x37
        /*0002*/ 	.short	(.L_114 - .L_113)
.L_113:
        /*0004*/ 	.word	0x00000082


	//----- nvinfo : EIATTR_KPARAM_INFO
	.align		4
.L_114:
        /*0008*/ 	.byte	0x04, 0x17
        /*000a*/ 	.short	(.L_116 - .L_115)
.L_115:
        /*000c*/ 	.word	0x00000000
        /*0010*/ 	.short	0x0000
        /*0012*/ 	.short	0x0000
        /*0014*/ 	.byte	0x00, 0xf0, 0x01, 0x2a


	//----- nvinfo : EIATTR_SPARSE_MMA_MASK
	.align		4
.L_116:
        /*0018*/ 	.byte	0x03, 0x50
        /*001a*/ 	.short	0x0000


	//----- nvinfo : EIATTR_MAXREG_COUNT
	.align		4
        /*001c*/ 	.byte	0x03, 0x1b
        /*001e*/ 	.short	0x00a8


	//----- nvinfo : EIATTR_MERCURY_ISA_VERSION
	.align		4
        /*0020*/ 	.byte	0x03, 0x5f
        /*0022*/ 	.short	0x0101


	//----- nvinfo : EIATTR_VRC_CTA_INIT_COUNT
	.align		4
        /*0024*/ 	.byte	0x02, 0x4a
	.zero		1
	.zero		1


	//----- nvinfo : EIATTR_EXIT_INSTR_OFFSETS
	.align		4
        /*0028*/ 	.byte	0x04, 0x1c
        /*002a*/ 	.short	(.L_118 - .L_117)


	//   ....[0]....
.L_117:
        /*002c*/ 	.word	0x00000010


	//----- nvinfo : EIATTR_MAX_THREADS
	.align		4
.L_118:
        /*0030*/ 	.byte	0x04, 0x05
        /*0032*/ 	.short	(.L_120 - .L_119)
.L_119:
        /*0034*/ 	.word	0x00000180
        /*0038*/ 	.word	0x00000001
        /*003c*/ 	.word	0x00000001


	//----- nvinfo : EIATTR_CBANK_PARAM_SIZE
	.align		4
.L_120:
        /*0040*/ 	.byte	0x03, 0x19
        /*0042*/ 	.short	0x0a80


	//----- nvinfo : EIATTR_PARAM_CBANK
	.align		4
        /*0044*/ 	.byte	0x04, 0x0a
        /*0046*/ 	.short	(.L_122 - .L_121)
	.align		4
.L_121:
        /*0048*/ 	.word	index@(.nv.constant0._ZN7cutlass13device_kernelIN5flash11enable_sm90INS1_16FlashAttnFwdSm90INS1_25CollectiveMainloopFwdSm90ILi2EN4cute5tupleIJNS5_1CILi1EEES8_S8_EEENS6_IJNS7_ILi128EEENS7_ILi96EEENS7_ILi192EEEEEELi128ENS_10bfloat16_tEfNS_4arch4Sm90ELb0ELb1ELb0ELb1ELb1ELb0ELb0ELb1ELb1ELb1ELb0ELb0EEENS1_21CollectiveEpilogueFwdINS6_IJSA_SA_SB_EEES9_SE_SG_Li256ELb1ELb1ELb0ELb0EEENS1_36VarlenDynamicPersistentTileSchedulerILi128ELi96ELi256ELi128ELb0ELb1ELb1ELb1ELb0ELb1EEEEEEEEEvNT_6ParamsE)
        /*004c*/ 	.short	0x0380
        /*004e*/ 	.short	0x0a80


	//----- nvinfo : EIATTR_SW_WAR
	.align		4
.L_122:
        /*0050*/ 	.byte	0x04, 0x36
        /*0052*/ 	.short	(.L_124 - .L_123)
.L_123:
        /*0054*/ 	.word	0x00000008
.L_124:


//--------------------- .nv.info._ZN7cutlass13device_kernelIN5flash11enable_sm90INS1_16FlashAttnFwdSm90INS1_25CollectiveMainloopFwdSm90ILi2EN4cute5tupleIJNS5_1CILi1EEES8_S8_EEENS6_IJNS7_ILi128EEENS7_ILi96EEENS7_ILi192EEEEEELi128ENS_10bfloat16_tEfNS_4arch4Sm90ELb0ELb1ELb0ELb1ELb1ELb1ELb0ELb1ELb1ELb1ELb0ELb0EEENS1_21CollectiveEpilogueFwdINS6_IJSA_SA_SB_EEES9_SE_SG_Li256ELb1ELb1ELb0ELb0EEENS1_36VarlenDynamicPersistentTileSchedulerILi128ELi96ELi256ELi128ELb0ELb1ELb1ELb1ELb0ELb1EEEEEEEEEvNT_6ParamsE --------------------------
	.section	.nv.info._ZN7cutlass13device_kernelIN5flash11enable_sm90INS1_16FlashAttnFwdSm90INS1_25CollectiveMainloopFwdSm90ILi2EN4cute5tupleIJNS5_1CILi1EEES8_S8_EEENS6_IJNS7_ILi128EEENS7_ILi96EEENS7_ILi192EEEEEELi128ENS_10bfloat16_tEfNS_4arch4Sm90ELb0ELb1ELb0ELb1ELb1ELb1ELb0ELb1ELb1ELb1ELb0ELb0EEENS1_21CollectiveEpilogueFwdINS6_IJSA_SA_SB_EEES9_SE_SG_Li256ELb1ELb1ELb0ELb0EEENS1_36VarlenDynamicPersistentTileSchedulerILi128ELi96ELi256ELi128ELb0ELb1ELb1ELb1ELb0ELb1EEEEEEEEEvNT_6ParamsE,"",@"SHT_CUDA_INFO"
	.sectionflags	@""
	.align	4


	//----- nvinfo : EIATTR_CUDA_API_VERSION
	.align		4
        /*0000*/ 	.byte	0x04, 0x37
        /*0002*/ 	.short	(.L_126 - .L_125)
.L_125:
        /*0004*/ 	.word	0x00000082


	//----- nvinfo : EIATTR_KPARAM_INFO
	.align		4
.L_126:
        /*0008*/ 	.byte	0x04, 0x17
        /*000a*/ 	.short	(.L_128 - .L_127)
.L_127:
        /*000c*/ 	.word	0x00000000
        /*0010*/ 	.short	0x0000
        /*0012*/ 	.short	0x0000
        /*0014*/ 	.byte	0x00, 0xf0, 0x01, 0x2a


	//----- nvinfo : EIATTR_SPARSE_MMA_MASK
	.align		4
.L_128:
        /*0018*/ 	.byte	0x03, 0x50
        /*001a*/ 	.short	0x0000


	//----- nvinfo : EIATTR_MAXREG_COUNT
	.align		4
        /*001c*/ 	.byte	0x03, 0x1b
        /*001e*/ 	.short	0x00a8


	//----- nvinfo : EIATTR_MERCURY_ISA_VERSION
	.align		4
        /*0020*/ 	.byte	0x03, 0x5f
        /*0022*/ 	.short	0x0101


	//----- nvinfo : EIATTR_VRC_CTA_INIT_COUNT
	.align		4
        /*0024*/ 	.byte	0x02, 0x4a
	.zero		1
	.zero		1


	//----- nvinfo : EIATTR_EXIT_INSTR_OFFSETS
	.align		4
        /*0028*/ 	.byte	0x04, 0x1c
        /*002a*/ 	.short	(.L_130 - .L_129)


	//   ....[0]....
.L_129:
        /*002c*/ 	.word	0x00000010


	//----- nvinfo : EIATTR_MAX_THREADS
	.align		4
.L_130:
        /*0030*/ 	.byte	0x04, 0x05
        /*0032*/ 	.short	(.L_132 - .L_131)
.L_131:
        /*0034*/ 	.word	0x00000180
        /*0038*/ 	.word	0x00000001
        /*003c*/ 	.word	0x00000001


	//----- nvinfo : EIATTR_CBANK_PARAM_SIZE
	.align		4
.L_132:
        /*0040*/ 	.byte	0x03, 0x19
        /*0042*/ 	.short	0x0a80


	//----- nvinfo : EIATTR_PARAM_CBANK
	.align		4
        /*0044*/ 	.byte	0x04, 0x0a
        /*0046*/ 	.short	(.L_134 - .L_133)
	.align		4
.L_133:
        /*0048*/ 	.word	index@(.nv.constant0._ZN7cutlass13device_kernelIN5flash11enable_sm90INS1_16FlashAttnFwdSm90INS1_25CollectiveMainloopFwdSm90ILi2EN4cute5tupleIJNS5_1CILi1EEES8_S8_EEENS6_IJNS7_ILi128EEENS7_ILi96EEENS7_ILi192EEEEEELi128ENS_10bfloat16_tEfNS_4arch4Sm90ELb0ELb1ELb0ELb1ELb1ELb1ELb0ELb1ELb1ELb1ELb0ELb0EEENS1_21CollectiveEpilogueFwdINS6_IJSA_SA_SB_EEES9_SE_SG_Li256ELb1ELb1ELb0ELb0EEENS1_36VarlenDynamicPersistentTileSchedulerILi128ELi96ELi256ELi128ELb0ELb1ELb1ELb1ELb0ELb1EEEEEEEEEvNT_6ParamsE)
        /*004c*/ 	.short	0x0380
        /*004e*/ 	.short	0x0a80


	//----- nvinfo : EIATTR_SW_WAR
	.align		4
.L_134:
        /*0050*/ 	.byte	0x04, 0x36
        /*0052*/ 	.short	(.L_136 - .L_135)
.L_135:
        /*0054*/ 	.word	0x00000008
.L_136:


//--------------------- .nv.info._ZN7cutlass13device_kernelIN5flash11enable_sm90INS1_16FlashAttnFwdSm90INS1_25CollectiveMainloopFwdSm90ILi2EN4cute5tupleIJNS5_1CILi1EEES8_S8_EEENS6_IJNS7_ILi128EEENS7_ILi96EEENS7_ILi192EEEEEELi128ENS_10bfloat16_tEfNS_4arch4Sm90ELb1ELb0ELb0ELb0ELb1ELb0ELb0ELb1ELb1ELb1ELb0ELb0EEENS1_21CollectiveEpilogueFwdINS6_IJSA_SA_SB_EEES9_SE_SG_Li256ELb0ELb1ELb0ELb0EEENS1_30DynamicPersistentTileSchedulerILi256ELi128ELb0ELb1ELb1EEEEEEEEEvNT_6ParamsE --------------------------
	.section	.nv.info._ZN7cutlass13device_kernelIN5flash11enable_sm90INS1_16FlashAttnFwdSm90INS1_25CollectiveMainloopFwdSm90ILi2EN4cute5tupleIJNS5_1CILi1EEES8_S8_EEENS6_IJNS7_ILi128EEENS7_ILi96EEENS7_ILi192EEEEEELi128ENS_10bfloat16_tEfNS_4arch4Sm90ELb1ELb0ELb0ELb0ELb1ELb0ELb0ELb1ELb1ELb1ELb0ELb0EEENS1_21CollectiveEpilogueFwdINS6_IJSA_SA_SB_EEES9_SE_SG_Li256ELb0ELb1ELb0ELb0EEENS1_30DynamicPersistentTileSchedulerILi256ELi128ELb0ELb1ELb1EEEEEEEEEvNT_6ParamsE,"",@"SHT_CUDA_INFO"
	.sectionflags	@""
	.align	4


	//----- nvinfo : EIATTR_CUDA_API_VERSION
	.align		4
        /*0000*/ 	.byte	0x04, 0x37
        /*0002*/ 	.short	(.L_138 - .L_137)
.L_137:
        /*0004*/ 	.word	0x00000082


	//----- nvinfo : EIATTR_KPARAM_INFO
	.align		4
.L_138:
        /*0008*/ 	.byte	0x04, 0x17
        /*000a*/ 	.short	(.L_140 - .L_139)
.L_139:
        /*000c*/ 	.word	0x00000000
        /*0010*/ 	.short	0x0000
        /*0012*/ 	.short	0x0000
        /*0014*/ 	.byte	0x00, 0xf0, 0x01, 0x2a


	//----- nvinfo : EIATTR_SPARSE_MMA_MASK
	.align		4
.L_140:
        /*0018*/ 	.byte	0x03, 0x50
        /*001a*/ 	.short	0x0000


	//----- nvinfo : EIATTR_MAXREG_COUNT
	.align		4
        /*001c*/ 	.byte	0x03, 0x1b
        /*001e*/ 	.short	0x00a8


	//----- nvinfo : EIATTR_MERCURY_ISA_VERSION
	.align		4
        /*0020*/ 	.byte	0x03, 0x5f
        /*0022*/ 	.short	0x0101


	//----- nvinfo : EIATTR_VRC_CTA_INIT_COUNT
	.align		4
        /*0024*/ 	.byte	0x02, 0x4a
	.zero		1
	.zero		1


	//----- nvinfo : EIATTR_EXIT_INSTR_OFFSETS
	.align		4
        /*0028*/ 	.byte	0x04, 0x1c
        /*002a*/ 	.short	(.L_142 - .L_141)


	//   ....[0]....
.L_141:
        /*002c*/ 	.word	0x00000010


	//----- nvinfo : EIATTR_MAX_THREADS
	.align		4
.L_142:
        /*0030*/ 	.byte	0x04, 0x05
        /*0032*/ 	.short	(.L_144 - .L_143)
.L_143:
        /*0034*/ 	.word	0x00000180
        /*0038*/ 	.word	0x00000001
        /*003c*/ 	.word	0x00000001


	//----- nvinfo : EIATTR_CBANK_PARAM_SIZE
	.align		4
.L_144:
        /*0040*/ 	.byte	0x03, 0x19
        /*0042*/ 	.short	0x0a80


	//----- nvinfo : EIATTR_PARAM_CBANK
	.align		4
        /*0044*/ 	.byte	0x04, 0x0a
        /*0046*/ 	.short	(.L_146 - .L_145)
	.align		4
.L_145:
        /*0048*/ 	.word	index@(.nv.constant0._ZN7cutlass13device_kernelIN5flash11enable_sm90INS1_16FlashAttnFwdSm90INS1_25CollectiveMainloopFwdSm90ILi2EN4cute5tupleIJNS5_1CILi1EEES8_S8_EEENS6_IJNS7_ILi128EEENS7_ILi96EEENS7_ILi192EEEEEELi128ENS_10bfloat16_tEfNS_4arch4Sm90ELb1ELb0ELb0ELb0ELb1ELb0ELb0ELb1ELb1ELb1ELb0ELb0EEENS1_21CollectiveEpilogueFwdINS6_IJSA_SA_SB_EEES9_SE_SG_Li256ELb0ELb1ELb0ELb0EEENS1_30DynamicPersistentTileSchedulerILi256ELi128ELb0ELb1ELb1EEEEEEEEEvNT_6ParamsE)
        /*004c*/ 	.short	0x0380
        /*004e*/ 	.short	0x0a80


	//----- nvinfo : EIATTR_SW_WAR
	.align		4
.L_146:
        /*0050*/ 	.byte	0x04, 0x36
        /*0052*/ 	.short	(.L_148 - .L_147)
.L_147:
        /*0054*/ 	.word	0x00000008
.L_148:


//--------------------- .nv.info._ZN7cutlass13device_kernelIN5flash11enable_sm90INS1_16FlashAttnFwdSm90INS1_25CollectiveMainloopFwdSm90ILi2EN4cute5tupleIJNS5_1CILi1EEES8_S8_EEENS6_IJNS7_ILi128EEENS7_ILi96EEENS7_ILi192EEEEEELi128ENS_10bfloat16_tEfNS_4arch4Sm90ELb1ELb0ELb0ELb1ELb1ELb0ELb0ELb1ELb1ELb1ELb0ELb0EEENS1_21CollectiveEpilogueFwdINS6_IJSA_SA_SB_EEES9_SE_SG_Li256ELb1ELb1ELb0ELb0EEENS1_36VarlenDynamicPersistentTileSchedulerILi128ELi96ELi256ELi128ELb0ELb1ELb1ELb1ELb1ELb1EEEEEEEEEvNT_6ParamsE --------------------------
	.section	.nv.info._ZN7cutlass13device_kernelIN5flash11enable_sm90INS1_16FlashAttnFwdSm90INS1_25CollectiveMainloopFwdSm90ILi2EN4cute5tupleIJNS5_1CILi1EEES8_S8_EEENS6_IJNS7_ILi128EEENS7_ILi96EEENS7_ILi192EEEEEELi128ENS_10bfloat16_tEfNS_4arch4Sm90ELb1ELb0ELb0ELb1ELb1ELb0ELb0ELb1ELb1ELb1ELb0ELb0EEENS1_21CollectiveEpilogueFwdINS6_IJSA_SA_SB_EEES9_SE_SG_Li256ELb1ELb1ELb0ELb0EEENS1_36VarlenDynamicPersistentTileSchedulerILi128ELi96ELi256ELi128ELb0ELb1ELb1ELb1ELb1ELb1EEEEEEEEEvNT_6ParamsE,"",@"SHT_CUDA_INFO"
	.sectionflags	@""
	.align	4


	//----- nvinfo : EIATTR_CUDA_API_VERSION
	.align		4
        /*0000*/ 	.byte	0x04, 0x37
        /*0002*/ 	.short	(.L_150 - .L_149)
.L_149:
        /*0004*/ 	.word	0x00000082


	//----- nvinfo : EIATTR_KPARAM_INFO
	.align		4
.L_150:
        /*0008*/ 	.byte	0x04, 0x17
        /*000a*/ 	.short	(.L_152 - .L_151)
.L_151:
        /*000c*/ 	.word	0x00000000
        /*0010*/ 	.short	0x0000
        /*0012*/ 	.short	0x0000
        /*0014*/ 	.byte	0x00, 0xf0, 0x01, 0x2a


	//----- nvinfo : EIATTR_SPARSE_MMA_MASK
	.align		4
.L_152:
        /*0018*/ 	.byte	0x03, 0x50
        /*001a*/ 	.short	0x0000


	//----- nvinfo : EIATTR_MAXREG_COUNT
	.align		4
        /*001c*/ 	.byte	0x03, 0x1b
        /*001e*/ 	.short	0x00a8


	//----- nvinfo : EIATTR_MERCURY_ISA_VERSION
	.align		4
        /*0020*/ 	.byte	0x03, 0x5f
        /*0022*/ 	.short	0x0101


	//----- nvinfo : EIATTR_VRC_CTA_INIT_COUNT
	.align		4
        /*0024*/ 	.byte	0x02, 0x4a
	.zero		1
	.zero		1


	//----- nvinfo : EIATTR_EXIT_INSTR_OFFSETS
	.align		4
        /*0028*/ 	.byte	0x04, 0x1c
        /*002a*/ 	.short	(.L_154 - .L_153)


	//   ....[0]....
.L_153:
        /*002c*/ 	.word	0x00000010


	//----- nvinfo : EIATTR_MAX_THREADS
	.align		4
.L_154:
        /*0030*/ 	.byte	0x04, 0x05
        /*0032*/ 	.short	(.L_156 - .L_155)
.L_155:
        /*0034*/ 	.word	0x00000180
        /*0038*/ 	.word	0x00000001
        /*003c*/ 	.word	0x00000001


	//----- nvinfo : EIATTR_CBANK_PARAM_SIZE
	.align		4
.L_156:
        /*0040*/ 	.byte	0x03, 0x19
        /*0042*/ 	.short	0x0a80


	//----- nvinfo : EIATTR_PARAM_CBANK
	.align		4
        /*0044*/ 	.byte	0x04, 0x0a
        /*0046*/ 	.short	(.L_158 - .L_157)
	.align		4
.L_157:
        /*0048*/ 	.word	index@(.nv.constant0._ZN7cutlass13device_kernelIN5flash11enable_sm90INS1_16FlashAttnFwdSm90INS1_25CollectiveMainloopFwdSm90ILi2EN4cute5tupleIJNS5_1CILi1EEES8_S8_EEENS6_IJNS7_ILi128EEENS7_ILi96EEENS7_ILi192EEEEEELi128ENS_10bfloat16_tEfNS_4arch4Sm90ELb1ELb0ELb0ELb1ELb1ELb0ELb0ELb1ELb1ELb1ELb0ELb0EEENS1_21CollectiveEpilogueFwdINS6_IJSA_SA_SB_EEES9_SE_SG_Li256ELb1ELb1ELb0ELb0EEENS1_36VarlenDynamicPersistentTileSchedulerILi128ELi96ELi256ELi128ELb0ELb1ELb1ELb1ELb1ELb1EEEEEEEEEvNT_6ParamsE)
        /*004c*/ 	.short	0x0380
        /*004e*/ 	.short	0x0a80


	//----- nvinfo : EIATTR_SW_WAR
	.align		4
.L_158:
        /*0050*/ 	.byte	0x04, 0x36
        /*0052*/ 	.short	(.L_160 - .L_159)
.L_159:
        /*0054*/ 	.word	0x00000008
.L_160:


//--------------------- .nv.info._ZN7cutlass13device_kernelIN5flash11enable_sm90INS1_16FlashAttnFwdSm90INS1_25CollectiveMainloopFwdSm90ILi2EN4cute5tupleIJNS5_1CILi1EEES8_S8_EEENS6_IJNS7_ILi128EEENS7_ILi96EEENS7_ILi192EEEEEELi128ENS_10bfloat16_tEfNS_4arch4Sm90ELb1ELb0ELb0ELb1ELb1ELb1ELb0ELb1ELb1ELb1ELb0ELb0EEENS1_21CollectiveEpilogueFwdINS6_IJSA_SA_SB_EEES9_SE_SG_Li256ELb1ELb1ELb0ELb0EEENS1_36VarlenDynamicPersistentTileSchedulerILi128ELi96ELi256ELi128ELb0ELb1ELb1ELb1ELb1ELb1EEEEEEEEEvNT_6ParamsE --------------------------
	.section	.nv.info._ZN7cutlass13device_kernelIN5flash11enable_sm90INS1_16FlashAttnFwdSm90INS1_25CollectiveMainloopFwdSm90ILi2EN4cute5tupleIJNS5_1CILi1EEES8_S8_EEENS6_IJNS7_ILi128EEENS7_ILi96EEENS7_ILi192EEEEEELi128ENS_10bfloat16_tEfNS_4arch4Sm90ELb1ELb0ELb0ELb1ELb1ELb1ELb0ELb1ELb1ELb1ELb0ELb0EEENS1_21CollectiveEpilogueFwdINS6_IJSA_SA_SB_EEES9_SE_SG_Li256ELb1ELb1ELb0ELb0EEENS1_36VarlenDynamicPersistentTileSchedulerILi128ELi96ELi256ELi128ELb0ELb1ELb1ELb1ELb1ELb1EEEEEEEEEvNT_6ParamsE,"",@"SHT_CUDA_INFO"
	.sectionflags	@""
	.align	4


	//----- nvinfo : EIATTR_CUDA_API_VERSION
	.align		4
        /*0000*/ 	.byte	0x04, 0x37
        /*0002*/ 	.short	(.L_162 - .L_161)
.L_161:
        /*0004*/ 	.word	0x00000082


	//----- nvinfo : EIATTR_KPARAM_INFO
	.align		4
.L_162:
        /*0008*/ 	.byte	0x04, 0x17
        /*000a*/ 	.short	(.L_164 - .L_163)
.L_163:
        /*000c*/ 	.word	0x00000000
        /*0010*/ 	.short	0x0000
        /*0012*/ 	.short	0x0000
        /*0014*/ 	.byte	0x00, 0xf0, 0x01, 0x2a


	//----- nvinfo : EIATTR_SPARSE_MMA_MASK
	.align		4
.L_164:
        /*0018*/ 	.byte	0x03, 0x50
        /*001a*/ 	.short	0x0000


	//----- nvinfo : EIATTR_MAXREG_COUNT
	.align		4
        /*001c*/ 	.byte	0x03, 0x1b
        /*001e*/ 	.short	0x00a8


	//----- nvinfo : EIATTR_MERCURY_ISA_VERSION
	.align		4
        /*0020*/ 	.byte	0x03, 0x5f
        /*0022*/ 	.short	0x0101


	//----- nvinfo : EIATTR_VRC_CTA_INIT_COUNT
	.align		4
        /*0024*/ 	.byte	0x02, 0x4a
	.zero		1
	.zero		1


	//----- nvinfo : EIATTR_EXIT_INSTR_OFFSETS
	.align		4
        /*0028*/ 	.byte	0x04, 0x1c
        /*002a*/ 	.short	(.L_166 - .L_165)


	//   ....[0]....
.L_165:
        /*002c*/ 	.word	0x00000010


	//----- nvinfo : EIATTR_MAX_THREADS
	.align		4
.L_166:
        /*0030*/ 	.byte	0x04, 0x05
        /*0032*/ 	.short	(.L_168 - .L_167)
.L_167:
        /*0034*/ 	.word	0x00000180
        /*0038*/ 	.word	0x00000001
        /*003c*/ 	.word	0x00000001


	//----- nvinfo : EIATTR_CBANK_PARAM_SIZE
	.align		4
.L_168:
        /*0040*/ 	.byte	0x03, 0x19
        /*0042*/ 	.short	0x0a80


	//----- nvinfo : EIATTR_PARAM_CBANK
	.align		4
        /*0044*/ 	.byte	0x04, 0x0a
        /*0046*/ 	.short	(.L_170 - .L_169)
	.align		4
.L_169:
        /*0048*/ 	.word	index@(.nv.constant0._ZN7cutlass13device_kernelIN5flash11enable_sm90INS1_16FlashAttnFwdSm90INS1_25CollectiveMainloopFwdSm90ILi2EN4cute5tupleIJNS5_1CILi1EEES8_S8_EEENS6_IJNS7_ILi128EEENS7_ILi96EEENS7_ILi192EEEEEELi128ENS_10bfloat16_tEfNS_4arch4Sm90ELb1ELb0ELb0ELb1ELb1ELb1ELb0ELb1ELb1ELb1ELb0ELb0EEENS1_21CollectiveEpilogueFwdINS6_IJSA_SA_SB_EEES9_SE_SG_Li256ELb1ELb1ELb0ELb0EEENS1_36VarlenDynamicPersistentTileSchedulerILi128ELi96ELi256ELi128ELb0ELb1ELb1ELb1ELb1ELb1EEEEEEEEEvNT_6ParamsE)
        /*004c*/ 	.short	0x0380
        /*004e*/ 	.short	0x0a80


	//----- nvinfo : EIATTR_SW_WAR
	.align		4
.L_170:
        /*0050*/ 	.byte	0x04, 0x36
        /*0052*/ 	.short	(.L_172 - .L_171)
.L_171:
        /*0054*/ 	.word	0x00000008
.L_172:


//--------------------- .nv.callgraph             --------------------------
	.section	.nv.callgraph,"",@"SHT_CUDA_CALLGRAPH"
	.align	4
	.sectionentsize	8
	.align		4
        /*0000*/ 	.word	0x00000000
	.align		4
        /*0004*/ 	.word	0xffffffff
	.align		4
        /*0008*/ 	.word	0x00000000
	.align		4
        /*000c*/ 	.word	0xfffffffe
	.align		4
        /*0010*/ 	.word	0x00000000
	.align		4
        /*0014*/ 	.word	0xfffffffd
	.align		4
        /*0018*/ 	.word	0x00000000
	.align		4
        /*001c*/ 	.word	0xfffffffc


//--------------------- .nv.constant4             --------------------------
	.section	.nv.constant4,"a",@progbits
	.align	8
	.align		8
.nv.constant4:
        /*0000*/ 	.dword	_ZN76_INTERNAL_3392a884_40_flash_fwd_hdim192_128_bf16_paged_sm90_cu_ee213261_31494cuda3std3__45__cpo5beginE
	.align		8
        /*0008*/ 	.dword	_ZN76_INTERNAL_3392a884_40_flash_fwd_hdim192_128_bf16_paged_sm90_cu_ee213261_31494cuda3std3__45__cpo3endE
	.align		8
        /*0010*/ 	.dword	_ZN76_INTERNAL_3392a884_40_flash_fwd_hdim192_128_bf16_paged_sm90_cu_ee213261_31494cuda3std3__45__cpo6cbeginE
	.align		8
        /*0018*/ 	.dword	_ZN76_INTERNAL_3392a884_40_flash_fwd_hdim192_128_bf16_paged_sm90_cu_ee213261_31494cuda3std3__45__cpo4cendE
	.align		8
        /*0020*/ 	.dword	_ZN76_INTERNAL_3392a884_40_flash_fwd_hdim192_128_bf16_paged_sm90_cu_ee213261_31494cuda3std3__478_GLOBAL__N__3392a884_40_flash_fwd_hdim192_128_bf16_paged_sm90_cu_ee213261_31496ignoreE
	.align		8
        /*0028*/ 	.dword	_ZN76_INTERNAL_3392a884_40_flash_fwd_hdim192_128_bf16_paged_sm90_cu_ee213261_31494cuda3std3__419piecewise_constructE
	.align		8
        /*0030*/ 	.dword	_ZN76_INTERNAL_3392a884_40_flash_fwd_hdim192_128_bf16_paged_sm90_cu_ee213261_31494cuda3std3__48in_placeE
	.align		8
        /*0038*/ 	.dword	_ZN76_INTERNAL_3392a884_40_flash_fwd_hdim192_128_bf16_paged_sm90_cu_ee213261_31494cuda3std6ranges3__45__cpo4swapE
	.align		8
        /*0040*/ 	.dword	_ZN76_INTERNAL_3392a884_40_flash_fwd_hdim192_128_bf16_paged_sm90_cu_ee213261_31494cuda3std6ranges3__45__cpo9iter_moveE
	.align		8
        /*0048*/ 	.dword	_ZN76_INTERNAL_3392a884_40_flash_fwd_hdim192_128_bf16_paged_sm90_cu_ee213261_31494cute7productE
	.align		8
        /*0050*/ 	.dword	_ZN76_INTERNAL_3392a884_40_flash_fwd_hdim192_128_bf16_paged_sm90_cu_ee213261_31494cute1_E


//--------------------- .text._ZN7cutlass13device_kernelIN5flash11enable_sm90INS1_16FlashAttnFwdSm90INS1_25CollectiveMainloopFwdSm90ILi2EN4cute5tupleIJNS5_1CILi1EEES8_S8_EEENS6_IJNS7_ILi128EEENS7_ILi96EEENS7_ILi192EEEEEELi128ENS_10bfloat16_tEfNS_4arch4Sm90ELb0ELb0ELb0ELb0ELb1ELb0ELb0ELb1ELb1ELb1ELb0ELb0EEENS1_21CollectiveEpilogueFwdINS6_IJSA_SA_SB_EEES9_SE_SG_Li256ELb0ELb1ELb0ELb0EEENS1_29StaticPersistentTileSchedulerILb0EEEEEEEEEvNT_6ParamsE --------------------------
	.section	.text._ZN7cutlass13device_kernelIN5flash11enable_sm90INS1_16FlashAttnFwdSm90INS1_25CollectiveMainloopFwdSm90ILi2EN4cute5tupleIJNS5_1CILi1EEES8_S8_EEENS6_IJNS7_ILi128EEENS7_ILi96EEENS7_ILi192EEEEEELi128ENS_10bfloat16_tEfNS_4arch4Sm90ELb0ELb0ELb0ELb0ELb1ELb0ELb0ELb1ELb1ELb1ELb0ELb0EEENS1_21CollectiveEpilogueFwdINS6_IJSA_SA_SB_EEES9_SE_SG_Li256ELb0ELb1ELb0ELb0EEENS1_29StaticPersistentTileSchedulerILb0EEEEEEEEEvNT_6ParamsE,"ax",@progbits
	.align	128
.text._ZN7cutlass13device_kernelIN5flash11enable_sm90INS1_16FlashAttnFwdSm90INS1_25CollectiveMainloopFwdSm90ILi2EN4cute5tupleIJNS5_1CILi1EEES8_S8_EEENS6_IJNS7_ILi128EEENS7_ILi96EEENS7_ILi192EEEEEELi128ENS_10bfloat16_tEfNS_4arch4Sm90ELb0ELb0ELb0ELb0ELb1ELb0ELb0ELb1ELb1ELb1ELb0ELb0EEENS1_21CollectiveEpilogueFwdINS6_IJSA_SA_SB_EEES9_SE_SG_Li256ELb0ELb1ELb0ELb0EEENS1_29StaticPersistentTileSchedulerILb0EEEEEEEEEvNT_6ParamsE:
        .type           _ZN7cutlass13device_kernelIN5flash11enable_sm90INS1_16FlashAttnFwdSm90INS1_25CollectiveMainloopFwdSm90ILi2EN4cute5tupleIJNS5_1CILi1EEES8_S8_EEENS6_IJNS7_ILi128EEENS7_ILi96EEENS7_ILi192EEEEEELi128ENS_10bfloat16_tEfNS_4arch4Sm90ELb0ELb0ELb0ELb0ELb1ELb0ELb0ELb1ELb1ELb1ELb0ELb0EEENS1_21CollectiveEpilogueFwdINS6_IJSA_SA_SB_EEES9_SE_SG_Li256ELb0ELb1ELb0ELb0EEENS1_29StaticPersistentTileSchedulerILb0EEEEEEEEEvNT_6ParamsE,@function
        .size           _ZN7cutlass13device_kernelIN5flash11enable_sm90INS1_16FlashAttnFwdSm90INS1_25CollectiveMainloopFwdSm90ILi2EN4cute5tupleIJNS5_1CILi1EEES8_S8_EEENS6_IJNS7_ILi128EEENS7_ILi96EEENS7_ILi192EEEEEELi128ENS_10bfloat16_tEfNS_4arch4Sm90ELb0ELb0ELb0ELb0ELb1ELb0ELb0ELb1ELb1ELb1ELb0ELb0EEENS1_21CollectiveEpilogueFwdINS6_IJSA_SA_SB_EEES9_SE_SG_Li256ELb0ELb1ELb0ELb0EEENS1_29StaticPersistentTileSchedulerILb0EEEEEEEEEvNT_6ParamsE,(.L_x_9 - _ZN7cutlass13device_kernelIN5flash11enable_sm90INS1_16FlashAttnFwdSm90INS1_25CollectiveMainloopFwdSm90ILi2EN4cute5tupleIJNS5_1CILi1EEES8_S8_EEENS6_IJNS7_ILi128EEENS7_ILi96EEENS7_ILi192EEEEEELi128ENS_10bfloat16_tEfNS_4arch4Sm90ELb0ELb0ELb0ELb0ELb1ELb0ELb0ELb1ELb1ELb1ELb0ELb0EEENS1_21CollectiveEpilogueFwdINS6_IJSA_SA_SB_EEES9_SE_SG_Li256ELb0ELb1ELb0ELb0EEENS1_29StaticPersistentTileSchedulerILb0EEEEEEEEEvNT_6ParamsE)
        .other          _ZN7cutlass13device_kernelIN5flash11enable_sm90INS1_16FlashAttnFwdSm90INS1_25CollectiveMainloopFwdSm90ILi2EN4cute5tupleIJNS5_1CILi1EEES8_S8_EEENS6_IJNS7_ILi128EEENS7_ILi96EEENS7_ILi192EEEEEELi128ENS_10bfloat16_tEfNS_4arch4Sm90ELb0ELb0ELb0ELb0ELb1ELb0ELb0ELb1ELb1ELb1ELb0ELb0EEENS1_21CollectiveEpilogueFwdINS6_IJSA_SA_SB_EEES9_SE_SG_Li256ELb0ELb1ELb0ELb0EEENS1_29StaticPersistentTileSchedulerILb0EEEEEEEEEvNT_6ParamsE,@"STO_CUDA_ENTRY STV_DEFAULT"
_ZN7cutlass13device_kernelIN5flash11enable_sm90INS1_16FlashAttnFwdSm90INS1_25CollectiveMainloopFwdSm90ILi2EN4cute5tupleIJNS5_1CILi1EEES8_S8_EEENS6_IJNS7_ILi128EEENS7_ILi96EEENS7_ILi192EEEEEELi128ENS_10bfloat16_tEfNS_4arch4Sm90ELb0ELb0ELb0ELb0ELb1ELb0ELb0ELb1ELb1ELb1ELb0ELb0EEENS1_21CollectiveEpilogueFwdINS6_IJSA_SA_SB_EEES9_SE_SG_Li256ELb0ELb1ELb0ELb0EEENS1_29StaticPersistentTileSchedulerILb0EEEEEEEEEvNT_6ParamsE:
[----:B------:R-:W-:Y:S01]  /*0000*/  LDC R1, c[0x0][0x37c] ;  /* 0x0000df00ff017b82 */ /* 0x000fe20000000800 */
[----:B------:R-:W-:Y:S05]  /*0010*/  EXIT ;  /* 0x000000000000794d */ /* 0x000fea0003800000 */
.L_x_0:
[----:B------:R-:W-:-:S00]  /*0020*/  BRA `(.L_x_0) ;  /* 0xfffffffc00fc7947 */ /* 0x000fc0000383ffff */
[----:B------:R-:W-:-:S00]  /*0030*/  NOP ;  /* 0x0000000000007918 */ /* 0x000fc00000000000 */
        /* <DEDUP_REMOVED lines=12> */
.L_x_9:


//--------------------- .text._ZN7cutlass13device_kernelIN5flash11enable_sm90INS1_16FlashAttnFwdSm90INS1_25CollectiveMainloopFwdSm90ILi2EN4cute5tupleIJNS5_1CILi1EEES8_S8_EEENS6_IJNS7_ILi128EEENS7_ILi96EEENS7_ILi192EEEEEELi128ENS_10bfloat16_tEfNS_4arch4Sm90ELb0ELb0ELb0ELb1ELb1ELb0ELb0ELb1ELb1ELb1ELb0ELb0EEENS1_21CollectiveEpilogueFwdINS6_IJSA_SA_SB_EEES9_SE_SG_Li256ELb1ELb1ELb0ELb0EEENS1_36VarlenDynamicPersistentTileSchedulerILi128ELi96ELi256ELi128ELb0ELb1ELb1ELb0ELb1ELb1EEEEEEEEEvNT_6ParamsE --------------------------
	.section	.text._ZN7cutlass13device_kernelIN5flash11enable_sm90INS1_16FlashAttnFwdSm90INS1_25CollectiveMainloopFwdSm90ILi2EN4cute5tupleIJNS5_1CILi1EEES8_S8_EEENS6_IJNS7_ILi128EEENS7_ILi96EEENS7_ILi192EEEEEELi128ENS_10bfloat16_tEfNS_4arch4Sm90ELb0ELb0ELb0ELb1ELb1ELb0ELb0ELb1ELb1ELb1ELb0ELb0EEENS1_21CollectiveEpilogueFwdINS6_IJSA_SA_SB_EEES9_SE_SG_Li256ELb1ELb1ELb0ELb0EEENS1_36VarlenDynamicPersistentTileSchedulerILi128ELi96ELi256ELi128ELb0ELb1ELb1ELb0ELb1ELb1EEEEEEEEEvNT_6ParamsE,"ax",@progbits
	.align	128
.text._ZN7cutlass13device_kernelIN5flash11enable_sm90INS1_16FlashAttnFwdSm90INS1_25CollectiveMainloopFwdSm90ILi2EN4cute5tupleIJNS5_1CILi1EEES8_S8_EEENS6_IJNS7_ILi128EEENS7_ILi96EEENS7_ILi192EEEEEELi128ENS_10bfloat16_tEfNS_4arch4Sm90ELb0ELb0ELb0ELb1ELb1ELb0ELb0ELb1ELb1ELb1ELb0ELb0EEENS1_21CollectiveEpilogueFwdINS6_IJSA_SA_SB_EEES9_SE_SG_Li256ELb1ELb1ELb0ELb0EEENS1_36VarlenDynamicPersistentTileSchedulerILi128ELi96ELi256ELi128ELb0ELb1ELb1ELb0ELb1ELb1EEEEEEEEEvNT_6ParamsE:
        .type           _ZN7cutlass13device_kernelIN5flash11enable_sm90INS1_16FlashAttnFwdSm90INS1_25CollectiveMainloopFwdSm90ILi2EN4cute5tupleIJNS5_1CILi1EEES8_S8_EEENS6_IJNS7_ILi128EEENS7_ILi96EEENS7_ILi192EEEEEELi128ENS_10bfloat16_tEfNS_4arch4Sm90ELb0ELb0ELb0ELb1ELb1ELb0ELb0ELb1ELb1ELb1ELb0ELb0EEENS1_21CollectiveEpilogueFwdINS6_IJSA_SA_SB_EEES9_SE_SG_Li256ELb1ELb1ELb0ELb0EEENS1_36VarlenDynamicPersistentTileSchedulerILi128ELi96ELi256ELi128ELb0ELb1ELb1ELb0ELb1ELb1EEEEEEEEEvNT_6ParamsE,@function
        .size           _ZN7cutlass13device_kernelIN5flash11enable_sm90INS1_16FlashAttnFwdSm90INS1_25CollectiveMainloopFwdSm90ILi2EN4cute5tupleIJNS5_1CILi1EEES8_S8_EEENS6_IJNS7_ILi128EEENS7_ILi96EEENS7_ILi192EEEEEELi128ENS_10bfloat16_tEfNS_4arch4Sm90ELb0ELb0ELb0ELb1ELb1ELb0ELb0ELb1ELb1ELb1ELb0ELb0EEENS1_21CollectiveEpilogueFwdINS6_IJSA_SA_SB_EEES9_SE_SG_Li256ELb1ELb1ELb0ELb0EEENS1_36VarlenDynamicPersistentTileSchedulerILi128ELi96ELi256ELi128ELb0ELb1ELb1ELb0ELb1ELb1EEEEEEEEEvNT_6ParamsE,(.L_x_10 - _ZN7cutlass13device_kernelIN5flash11enable_sm90INS1_16FlashAttnFwdSm90INS1_25CollectiveMainloopFwdSm90ILi2EN4cute5tupleIJNS5_1CILi1EEES8_S8_EEENS6_IJNS7_ILi128EEENS7_ILi96EEENS7_ILi192EEEEEELi128ENS_10bfloat16_tEfNS_4arch4Sm90ELb0ELb0ELb0ELb1ELb1ELb0ELb0ELb1ELb1ELb1ELb0ELb0EEENS1_21CollectiveEpilogueFwdINS6_IJSA_SA_SB_EEES9_SE_SG_Li256ELb1ELb1ELb0ELb0EEENS1_36VarlenDynamicPersistentTileSchedulerILi128ELi96ELi256ELi128ELb0ELb1ELb1ELb0ELb1ELb1EEEEEEEEEvNT_6ParamsE)
        .other          _ZN7cutlass13device_kernelIN5flash11enable_sm90INS1_16FlashAttnFwdSm90INS1_25CollectiveMainloopFwdSm90ILi2EN4cute5tupleIJNS5_1CILi1EEES8_S8_EEENS6_IJNS7_ILi128EEENS7_ILi96EEENS7_ILi192EEEEEELi128ENS_10bfloat16_tEfNS_4arch4Sm90ELb0ELb0ELb0ELb1ELb1ELb0ELb0ELb1ELb1ELb1ELb0ELb0EEENS1_21CollectiveEpilogueFwdINS6_IJSA_SA_SB_EEES9_SE_SG_Li256ELb1ELb1ELb0ELb0EEENS1_36VarlenDynamicPersistentTileSchedulerILi128ELi96ELi256ELi128ELb0ELb1ELb1ELb0ELb1ELb1EEEEEEEEEvNT_6ParamsE,@"STO_CUDA_ENTRY STV_DEFAULT"
_ZN7cutlass13device_kernelIN5flash11enable_sm90INS1_16FlashAttnFwdSm90INS1_25CollectiveMainloopFwdSm90ILi2EN4cute5tupleIJNS5_1CILi1EEES8_S8_EEENS6_IJNS7_ILi128EEENS7_ILi96EEENS7_ILi192EEEEEELi128ENS_10bfloat16_tEfNS_4arch4Sm90ELb0ELb0ELb0ELb1ELb1ELb0ELb0ELb1ELb1ELb1ELb0ELb0EEENS1_21CollectiveEpilogueFwdINS6_IJSA_SA_SB_EEES9_SE_SG_Li256ELb1ELb1ELb0ELb0EEENS1_36VarlenDynamicPersistentTileSchedulerILi128ELi96ELi256ELi128ELb0ELb1ELb1ELb0ELb1ELb1EEEEEEEEEvNT_6ParamsE:
[----:B------:R-:W-:Y:S01]  /*0000*/  LDC R1, c[0x0][0x37c] ;  /* 0x0000df00ff017b82 */ /* 0x000fe20000000800 */
[----:B------:R-:W-:Y:S05]  /*0010*/  EXIT ;  /* 0x000000000000794d */ /* 0x000fea0003800000 */
.L_x_1:
        /* <DEDUP_REMOVED lines=14> */
.L_x_10:


//--------------------- .text._ZN7cutlass13device_kernelIN5flash11enable_sm90INS1_16FlashAttnFwdSm90INS1_25CollectiveMainloopFwdSm90ILi2EN4cute5tupleIJNS5_1CILi1EEES8_S8_EEENS6_IJNS7_ILi128EEENS7_ILi96EEENS7_ILi192EEEEEELi128ENS_10bfloat16_tEfNS_4arch4Sm90ELb0ELb0ELb0ELb1ELb1ELb1ELb0ELb1ELb1ELb1ELb0ELb0EEENS1_21CollectiveEpilogueFwdINS6_IJSA_SA_SB_EEES9_SE_SG_Li256ELb1ELb1ELb0ELb0EEENS1_36VarlenDynamicPersistentTileSchedulerILi128ELi96ELi256ELi128ELb0ELb1ELb1ELb0ELb1ELb1EEEEEEEEEvNT_6ParamsE --------------------------
	.section	.text._ZN7cutlass13device_kernelIN5flash11enable_sm90INS1_16FlashAttnFwdSm90INS1_25CollectiveMainloopFwdSm90ILi2EN4cute5tupleIJNS5_1CILi1EEES8_S8_EEENS6_IJNS7_ILi128EEENS7_ILi96EEENS7_ILi192EEEEEELi128ENS_10bfloat16_tEfNS_4arch4Sm90ELb0ELb0ELb0ELb1ELb1ELb1ELb0ELb1ELb1ELb1ELb0ELb0EEENS1_21CollectiveEpilogueFwdINS6_IJSA_SA_SB_EEES9_SE_SG_Li256ELb1ELb1ELb0ELb0EEENS1_36VarlenDynamicPersistentTileSchedulerILi128ELi96ELi256ELi128ELb0ELb1ELb1ELb0ELb1ELb1EEEEEEEEEvNT_6ParamsE,"ax",@progbits
	.align	128
.text._ZN7cutlass13device_kernelIN5flash11enable_sm90INS1_16FlashAttnFwdSm90INS1_25CollectiveMainloopFwdSm90ILi2EN4cute5tupleIJNS5_1CILi1EEES8_S8_EEENS6_IJNS7_ILi128EEENS7_ILi96EEENS7_ILi192EEEEEELi128ENS_10bfloat16_tEfNS_4arch4Sm90ELb0ELb0ELb0ELb1ELb1ELb1ELb0ELb1ELb1ELb1ELb0ELb0EEENS1_21CollectiveEpilogueFwdINS6_IJSA_SA_SB_EEES9_SE_SG_Li256ELb1ELb1ELb0ELb0EEENS1_36VarlenDynamicPersistentTileSchedulerILi128ELi96ELi256ELi128ELb0ELb1ELb1ELb0ELb1ELb1EEEEEEEEEvNT_6ParamsE:
        .type           _ZN7cutlass13device_kernelIN5flash11enable_sm90INS1_16FlashAttnFwdSm90INS1_25CollectiveMainloopFwdSm90ILi2EN4cute5tupleIJNS5_1CILi1EEES8_S8_EEENS6_IJNS7_ILi128EEENS7_ILi96EEENS7_ILi192EEEEEELi128ENS_10bfloat16_tEfNS_4arch4Sm90ELb0ELb0ELb0ELb1ELb1ELb1ELb0ELb1ELb1ELb1ELb0ELb0EEENS1_21CollectiveEpilogueFwdINS6_IJSA_SA_SB_EEES9_SE_SG_Li256ELb1ELb1ELb0ELb0EEENS1_36VarlenDynamicPersistentTileSchedulerILi128ELi96ELi256ELi128ELb0ELb1ELb1ELb0ELb1ELb1EEEEEEEEEvNT_6ParamsE,@function
        .size           _ZN7cutlass13device_kernelIN5flash11enable_sm90INS1_16FlashAttnFwdSm90INS1_25CollectiveMainloopFwdSm90ILi2EN4cute5tupleIJNS5_1CILi1EEES8_S8_EEENS6_IJNS7_ILi128EEENS7_ILi96EEENS7_ILi192EEEEEELi128ENS_10bfloat16_tEfNS_4arch4Sm90ELb0ELb0ELb0ELb1ELb1ELb1ELb0ELb1ELb1ELb1ELb0ELb0EEENS1_21CollectiveEpilogueFwdINS6_IJSA_SA_SB_EEES9_SE_SG_Li256ELb1ELb1ELb0ELb0EEENS1_36VarlenDynamicPersistentTileSchedulerILi128ELi96ELi256ELi128ELb0ELb1ELb1ELb0ELb1ELb1EEEEEEEEEvNT_6ParamsE,(.L_x_11 - _ZN7cutlass13device_kernelIN5flash11enable_sm90INS1_16FlashAttnFwdSm90INS1_25CollectiveMainloopFwdSm90ILi2EN4cute5tupleIJNS5_1CILi1EEES8_S8_EEENS6_IJNS7_ILi128EEENS7_ILi96EEENS7_ILi192EEEEEELi128ENS_10bfloat16_tEfNS_4arch4Sm90ELb0ELb0ELb0ELb1ELb1ELb1ELb0ELb1ELb1ELb1ELb0ELb0EEENS1_21CollectiveEpilogueFwdINS6_IJSA_SA_SB_EEES9_SE_SG_Li256ELb1ELb1ELb0ELb0EEENS1_36VarlenDynamicPersistentTileSchedulerILi128ELi96ELi256ELi128ELb0ELb1ELb1ELb0ELb1ELb1EEEEEEEEEvNT_6ParamsE)
        .other          _ZN7cutlass13device_kernelIN5flash11enable_sm90INS1_16FlashAttnFwdSm90INS1_25CollectiveMainloopFwdSm90ILi2EN4cute5tupleIJNS5_1CILi1EEES8_S8_EEENS6_IJNS7_ILi128EEENS7_ILi96EEENS7_ILi192EEEEEELi128ENS_10bfloat16_tEfNS_4arch4Sm90ELb0ELb0ELb0ELb1ELb1ELb1ELb0ELb1ELb1ELb1ELb0ELb0EEENS1_21CollectiveEpilogueFwdINS6_IJSA_SA_SB_EEES9_SE_SG_Li256ELb1ELb1ELb0ELb0EEENS1_36VarlenDynamicPersistentTileSchedulerILi128ELi96ELi256ELi128ELb0ELb1ELb1ELb0ELb1ELb1EEEEEEEEEvNT_6ParamsE,@"STO_CUDA_ENTRY STV_DEFAULT"
_ZN7cutlass13device_kernelIN5flash11enable_sm90INS1_16FlashAttnFwdSm90INS1_25CollectiveMainloopFwdSm90ILi2EN4cute5tupleIJNS5_1CILi1EEES8_S8_EEENS6_IJNS7_ILi128EEENS7_ILi96EEENS7_ILi192EEEEEELi128ENS_10bfloat16_tEfNS_4arch4Sm90ELb0ELb0ELb0ELb1ELb1ELb1ELb0ELb1ELb1ELb1ELb0ELb0EEENS1_21CollectiveEpilogueFwdINS6_IJSA_SA_SB_EEES9_SE_SG_Li256ELb1ELb1ELb0ELb0EEENS1_36VarlenDynamicPersistentTileSchedulerILi128ELi96ELi256ELi128ELb0ELb1ELb1ELb0ELb1ELb1EEEEEEEEEvNT_6ParamsE:
[----:B------:R-:W-:Y:S01]  /*0000*/  LDC R1, c[0x0][0x37c] ;  /* 0x0000df00ff017b82 */ /* 0x000fe20000000800 */
[----:B------:R-:W-:Y:S05]  /*0010*/  EXIT ;  /* 0x000000000000794d */ /* 0x000fea0003800000 */
.L_x_2:
        /* <DEDUP_REMOVED lines=14> */
.L_x_11:


//--------------------- .text._ZN7cutlass13device_kernelIN5flash11enable_sm90INS1_16FlashAttnFwdSm90INS1_25CollectiveMainloopFwdSm90ILi2EN4cute5tupleIJNS5_1CILi1EEES8_S8_EEENS6_IJNS7_ILi128EEENS7_ILi96EEENS7_ILi192EEEEEELi128ENS_10bfloat16_tEfNS_4arch4Sm90ELb0ELb1ELb0ELb0ELb1ELb0ELb0ELb1ELb1ELb1ELb0ELb0EEENS1_21CollectiveEpilogueFwdINS6_IJSA_SA_SB_EEES9_SE_SG_Li256ELb0ELb1ELb0ELb0EEENS1_30DynamicPersistentTileSchedulerILi256ELi128ELb0ELb1ELb1EEEEEEEEEvNT_6ParamsE --------------------------
	.section	.text._ZN7cutlass13device_kernelIN5flash11enable_sm90INS1_16FlashAttnFwdSm90INS1_25CollectiveMainloopFwdSm90ILi2EN4cute5tupleIJNS5_1CILi1EEES8_S8_EEENS6_IJNS7_ILi128EEENS7_ILi96EEENS7_ILi192EEEEEELi128ENS_10bfloat16_tEfNS_4arch4Sm90ELb0ELb1ELb0ELb0ELb1ELb0ELb0ELb1ELb1ELb1ELb0ELb0EEENS1_21CollectiveEpilogueFwdINS6_IJSA_SA_SB_EEES9_SE_SG_Li256ELb0ELb1ELb0ELb0EEENS1_30DynamicPersistentTileSchedulerILi256ELi128ELb0ELb1ELb1EEEEEEEEEvNT_6ParamsE,"ax",@progbits
	.align	128
.text._ZN7cutlass13device_kernelIN5flash11enable_sm90INS1_16FlashAttnFwdSm90INS1_25CollectiveMainloopFwdSm90ILi2EN4cute5tupleIJNS5_1CILi1EEES8_S8_EEENS6_IJNS7_ILi128EEENS7_ILi96EEENS7_ILi192EEEEEELi128ENS_10bfloat16_tEfNS_4arch4Sm90ELb0ELb1ELb0ELb0ELb1ELb0ELb0ELb1ELb1ELb1ELb0ELb0EEENS1_21CollectiveEpilogueFwdINS6_IJSA_SA_SB_EEES9_SE_SG_Li256ELb0ELb1ELb0ELb0EEENS1_30DynamicPersistentTileSchedulerILi256ELi128ELb0ELb1ELb1EEEEEEEEEvNT_6ParamsE:
        .type           _ZN7cutlass13device_kernelIN5flash11enable_sm90INS1_16FlashAttnFwdSm90INS1_25CollectiveMainloopFwdSm90ILi2EN4cute5tupleIJNS5_1CILi1EEES8_S8_EEENS6_IJNS7_ILi128EEENS7_ILi96EEENS7_ILi192EEEEEELi128ENS_10bfloat16_tEfNS_4arch4Sm90ELb0ELb1ELb0ELb0ELb1ELb0ELb0ELb1ELb1ELb1ELb0ELb0EEENS1_21CollectiveEpilogueFwdINS6_IJSA_SA_SB_EEES9_SE_SG_Li256ELb0ELb1ELb0ELb0EEENS1_30DynamicPersistentTileSchedulerILi256ELi128ELb0ELb1ELb1EEEEEEEEEvNT_6ParamsE,@function
        .size           _ZN7cutlass13device_kernelIN5flash11enable_sm90INS1_16FlashAttnFwdSm90INS1_25CollectiveMainloopFwdSm90ILi2EN4cute5tupleIJNS5_1CILi1EEES8_S8_EEENS6_IJNS7_ILi128EEENS7_ILi96EEENS7_ILi192EEEEEELi128ENS_10bfloat16_tEfNS_4arch4Sm90ELb0ELb1ELb0ELb0ELb1ELb0ELb0ELb1ELb1ELb1ELb0ELb0EEENS1_21CollectiveEpilogueFwdINS6_IJSA_SA_SB_EEES9_SE_SG_Li256ELb0ELb1ELb0ELb0EEENS1_30DynamicPersistentTileSchedulerILi256ELi128ELb0ELb1ELb1EEEEEEEEEvNT_6ParamsE,(.L_x_12 - _ZN7cutlass13device_kernelIN5flash11enable_sm90INS1_16FlashAttnFwdSm90INS1_25CollectiveMainloopFwdSm90ILi2EN4cute5tupleIJNS5_1CILi1EEES8_S8_EEENS6_IJNS7_ILi128EEENS7_ILi96EEENS7_ILi192EEEEEELi128ENS_10bfloat16_tEfNS_4arch4Sm90ELb0ELb1ELb0ELb0ELb1ELb0ELb0ELb1ELb1ELb1ELb0ELb0EEENS1_21CollectiveEpilogueFwdINS6_IJSA_SA_SB_EEES9_SE_SG_Li256ELb0ELb1ELb0ELb0EEENS1_30DynamicPersistentTileSchedulerILi256ELi128ELb0ELb1ELb1EEEEEEEEEvNT_6ParamsE)
        .other          _ZN7cutlass13device_kernelIN5flash11enable_sm90INS1_16FlashAttnFwdSm90INS1_25CollectiveMainloopFwdSm90ILi2EN4cute5tupleIJNS5_1CILi1EEES8_S8_EEENS6_IJNS7_ILi128EEENS7_ILi96EEENS7_ILi192EEEEEELi128ENS_10bfloat16_tEfNS_4arch4Sm90ELb0ELb1ELb0ELb0ELb1ELb0ELb0ELb1ELb1ELb1ELb0ELb0EEENS1_21CollectiveEpilogueFwdINS6_IJSA_SA_SB_EEES9_SE_SG_Li256ELb0ELb1ELb0ELb0EEENS1_30DynamicPersistentTileSchedulerILi256ELi128ELb0ELb1ELb1EEEEEEEEEvNT_6ParamsE,@"STO_CUDA_ENTRY STV_DEFAULT"
_ZN7cutlass13device_kernelIN5flash11enable_sm90INS1_16FlashAttnFwdSm90INS1_25CollectiveMainloopFwdSm90ILi2EN4cute5tupleIJNS5_1CILi1EEES8_S8_EEENS6_IJNS7_ILi128EEENS7_ILi96EEENS7_ILi192EEEEEELi128ENS_10bfloat16_tEfNS_4arch4Sm90ELb0ELb1ELb0ELb0ELb1ELb0ELb0ELb1ELb1ELb1ELb0ELb0EEENS1_21CollectiveEpilogueFwdINS6_IJSA_SA_SB_EEES9_SE_SG_Li256ELb0ELb1ELb0ELb0EEENS1_30DynamicPersistentTileSchedulerILi256ELi128ELb0ELb1ELb1EEEEEEEEEvNT_6ParamsE:
[----:B------:R-:W-:Y:S01]  /*0000*/  LDC R1, c[0x0][0x37c] ;  /* 0x0000df00ff017b82 */ /* 0x000fe20000000800 */
[----:B------:R-:W-:Y:S05]  /*0010*/  EXIT ;  /* 0x000000000000794d */ /* 0x000fea0003800000 */
.L_x_3:
        /* <DEDUP_REMOVED lines=14> */
.L_x_12:


//--------------------- .text._ZN7cutlass13device_kernelIN5flash11enable_sm90INS1_16FlashAttnFwdSm90INS1_25CollectiveMainloopFwdSm90ILi2EN4cute5tupleIJNS5_1CILi1EEES8_S8_EEENS6_IJNS7_ILi128EEENS7_ILi96EEENS7_ILi192EEEEEELi128ENS_10bfloat16_tEfNS_4arch4Sm90ELb0ELb1ELb0ELb1ELb1ELb0ELb0ELb1ELb1ELb1ELb0ELb0EEENS1_21CollectiveEpilogueFwdINS6_IJSA_SA_SB_EEES9_SE_SG_Li256ELb1ELb1ELb0ELb0EEENS1_36VarlenDynamicPersistentTileSchedulerILi128ELi96ELi256ELi128ELb0ELb1ELb1ELb1ELb0ELb1EEEEEEEEEvNT_6ParamsE --------------------------
	.section	.text._ZN7cutlass13device_kernelIN5flash11enable_sm90INS1_16FlashAttnFwdSm90INS1_25CollectiveMainloopFwdSm90ILi2EN4cute5tupleIJNS5_1CILi1EEES8_S8_EEENS6_IJNS7_ILi128EEENS7_ILi96EEENS7_ILi192EEEEEELi128ENS_10bfloat16_tEfNS_4arch4Sm90ELb0ELb1ELb0ELb1ELb1ELb0ELb0ELb1ELb1ELb1ELb0ELb0EEENS1_21CollectiveEpilogueFwdINS6_IJSA_SA_SB_EEES9_SE_SG_Li256ELb1ELb1ELb0ELb0EEENS1_36VarlenDynamicPersistentTileSchedulerILi128ELi96ELi256ELi128ELb0ELb1ELb1ELb1ELb0ELb1EEEEEEEEEvNT_6ParamsE,"ax",@progbits
	.align	128
.text._ZN7cutlass13device_kernelIN5flash11enable_sm90INS1_16FlashAttnFwdSm90INS1_25CollectiveMainloopFwdSm90ILi2EN4cute5tupleIJNS5_1CILi1EEES8_S8_EEENS6_IJNS7_ILi128EEENS7_ILi96EEENS7_ILi192EEEEEELi128ENS_10bfloat16_tEfNS_4arch4Sm90ELb0ELb1ELb0ELb1ELb1ELb0ELb0ELb1ELb1ELb1ELb0ELb0EEENS1_21CollectiveEpilogueFwdINS6_IJSA_SA_SB_EEES9_SE_SG_Li256ELb1ELb1ELb0ELb0EEENS1_36VarlenDynamicPersistentTileSchedulerILi128ELi96ELi256ELi128ELb0ELb1ELb1ELb1ELb0ELb1EEEEEEEEEvNT_6ParamsE:
        .type           _ZN7cutlass13device_kernelIN5flash11enable_sm90INS1_16FlashAttnFwdSm90INS1_25CollectiveMainloopFwdSm90ILi2EN4cute5tupleIJNS5_1CILi1EEES8_S8_EEENS6_IJNS7_ILi128EEENS7_ILi96EEENS7_ILi192EEEEEELi128ENS_10bfloat16_tEfNS_4arch4Sm90ELb0ELb1ELb0ELb1ELb1ELb0ELb0ELb1ELb1ELb1ELb0ELb0EEENS1_21CollectiveEpilogueFwdINS6_IJSA_SA_SB_EEES9_SE_SG_Li256ELb1ELb1ELb0ELb0EEENS1_36VarlenDynamicPersistentTileSchedulerILi128ELi96ELi256ELi128ELb0ELb1ELb1ELb1ELb0ELb1EEEEEEEEEvNT_6ParamsE,@function
        .size           _ZN7cutlass13device_kernelIN5flash11enable_sm90INS1_16FlashAttnFwdSm90INS1_25CollectiveMainloopFwdSm90ILi2EN4cute5tupleIJNS5_1CILi1EEES8_S8_EEENS6_IJNS7_ILi128EEENS7_ILi96EEENS7_ILi192EEEEEELi128ENS_10bfloat16_tEfNS_4arch4Sm90ELb0ELb1ELb0ELb1ELb1ELb0ELb0ELb1ELb1ELb1ELb0ELb0EEENS1_21CollectiveEpilogueFwdINS6_IJSA_SA_SB_EEES9_SE_SG_Li256ELb1ELb1ELb0ELb0EEENS1_36VarlenDynamicPersistentTileSchedulerILi128ELi96ELi256ELi128ELb0ELb1ELb1ELb1ELb0ELb1EEEEEEEEEvNT_6ParamsE,(.L_x_13 - _ZN7cutlass13device_kernelIN5flash11enable_sm90INS1_16FlashAttnFwdSm90INS1_25CollectiveMainloopFwdSm90ILi2EN4cute5tupleIJNS5_1CILi1EEES8_S8_EEENS6_IJNS7_ILi128EEENS7_ILi96EEENS7_ILi192EEEEEELi128ENS_10bfloat16_tEfNS_4arch4Sm90ELb0ELb1ELb0ELb1ELb1ELb0ELb0ELb1ELb1ELb1ELb0ELb0EEENS1_21CollectiveEpilogueFwdINS6_IJSA_SA_SB_EEES9_SE_SG_Li256ELb1ELb1ELb0ELb0EEENS1_36VarlenDynamicPersistentTileSchedulerILi128ELi96ELi256ELi128ELb0ELb1ELb1ELb1ELb0ELb1EEEEEEEEEvNT_6ParamsE)
        .other          _ZN7cutlass13device_kernelIN5flash11enable_sm90INS1_16FlashAttnFwdSm90INS1_25CollectiveMainloopFwdSm90ILi2EN4cute5tupleIJNS5_1CILi1EEES8_S8_EEENS6_IJNS7_ILi128EEENS7_ILi96EEENS7_ILi192EEEEEELi128ENS_10bfloat16_tEfNS_4arch4Sm90ELb0ELb1ELb0ELb1ELb1ELb0ELb0ELb1ELb1ELb1ELb0ELb0EEENS1_21CollectiveEpilogueFwdINS6_IJSA_SA_SB_EEES9_SE_SG_Li256ELb1ELb1ELb0ELb0EEENS1_36VarlenDynamicPersistentTileSchedulerILi128ELi96ELi256ELi128ELb0ELb1ELb1ELb1ELb0ELb1EEEEEEEEEvNT_6ParamsE,@"STO_CUDA_ENTRY STV_DEFAULT"
_ZN7cutlass13device_kernelIN5flash11enable_sm90INS1_16FlashAttnFwdSm90INS1_25CollectiveMainloopFwdSm90ILi2EN4cute5tupleIJNS5_1CILi1EEES8_S8_EEENS6_IJNS7_ILi128EEENS7_ILi96EEENS7_ILi192EEEEEELi128ENS_10bfloat16_tEfNS_4arch4Sm90ELb0ELb1ELb0ELb1ELb1ELb0ELb0ELb1ELb1ELb1ELb0ELb0EEENS1_21CollectiveEpilogueFwdINS6_IJSA_SA_SB_EEES9_SE_SG_Li256ELb1ELb1ELb0ELb0EEENS1_36VarlenDynamicPersistentTileSchedulerILi128ELi96ELi256ELi128ELb0ELb1ELb1ELb1ELb0ELb1EEEEEEEEEvNT_6ParamsE:
[----:B------:R-:W-:Y:S01]  /*0000*/  LDC R1, c[0x0][0x37c] ;  /* 0x0000df00ff017b82 */ /* 0x000fe20000000800 */
[----:B------:R-:W-:Y:S05]  /*0010*/  EXIT ;  /* 0x000000000000794d */ /* 0x000fea0003800000 */
.L_x_4:
        /* <DEDUP_REMOVED lines=14> */
.L_x_13:


//--------------------- .text._ZN7cutlass13device_kernelIN5flash11enable_sm90INS1_16FlashAttnFwdSm90INS1_25CollectiveMainloopFwdSm90ILi2EN4cute5tupleIJNS5_1CILi1EEES8_S8_EEENS6_IJNS7_ILi128EEENS7_ILi96EEENS7_ILi192EEEEEELi128ENS_10bfloat16_tEfNS_4arch4Sm90ELb0ELb1ELb0ELb1ELb1ELb1ELb0ELb1ELb1ELb1ELb0ELb0EEENS1_21CollectiveEpilogueFwdINS6_IJSA_SA_SB_EEES9_SE_SG_Li256ELb1ELb1ELb0ELb0EEENS1_36VarlenDynamicPersistentTileSchedulerILi128ELi96ELi256ELi128ELb0ELb1ELb1ELb1ELb0ELb1EEEEEEEEEvNT_6ParamsE --------------------------
	.section	.text._ZN7cutlass13device_kernelIN5flash11enable_sm90INS1_16FlashAttnFwdSm90INS1_25CollectiveMainloopFwdSm90ILi2EN4cute5tupleIJNS5_1CILi1EEES8_S8_EEENS6_IJNS7_ILi128EEENS7_ILi96EEENS7_ILi192EEEEEELi128ENS_10bfloat16_tEfNS_4arch4Sm90ELb0ELb1ELb0ELb1ELb1ELb1ELb0ELb1ELb1ELb1ELb0ELb0EEENS1_21CollectiveEpilogueFwdINS6_IJSA_SA_SB_EEES9_SE_SG_Li256ELb1ELb1ELb0ELb0EEENS1_36VarlenDynamicPersistentTileSchedulerILi128ELi96ELi256ELi128ELb0ELb1ELb1ELb1ELb0ELb1EEEEEEEEEvNT_6ParamsE,"ax",@progbits
	.align	128
.text._ZN7cutlass13device_kernelIN5flash11enable_sm90INS1_16FlashAttnFwdSm90INS1_25CollectiveMainloopFwdSm90ILi2EN4cute5tupleIJNS5_1CILi1EEES8_S8_EEENS6_IJNS7_ILi128EEENS7_ILi96EEENS7_ILi192EEEEEELi128ENS_10bfloat16_tEfNS_4arch4Sm90ELb0ELb1ELb0ELb1ELb1ELb1ELb0ELb1ELb1ELb1ELb0ELb0EEENS1_21CollectiveEpilogueFwdINS6_IJSA_SA_SB_EEES9_SE_SG_Li256ELb1ELb1ELb0ELb0EEENS1_36VarlenDynamicPersistentTileSchedulerILi128ELi96ELi256ELi128ELb0ELb1ELb1ELb1ELb0ELb1EEEEEEEEEvNT_6ParamsE:
        .type           _ZN7cutlass13device_kernelIN5flash11enable_sm90INS1_16FlashAttnFwdSm90INS1_25CollectiveMainloopFwdSm90ILi2EN4cute5tupleIJNS5_1CILi1EEES8_S8_EEENS6_IJNS7_ILi128EEENS7_ILi96EEENS7_ILi192EEEEEELi128ENS_10bfloat16_tEfNS_4arch4Sm90ELb0ELb1ELb0ELb1ELb1ELb1ELb0ELb1ELb1ELb1ELb0ELb0EEENS1_21CollectiveEpilogueFwdINS6_IJSA_SA_SB_EEES9_SE_SG_Li256ELb1ELb1ELb0ELb0EEENS1_36VarlenDynamicPersistentTileSchedulerILi128ELi96ELi256ELi128ELb0ELb1ELb1ELb1ELb0ELb1EEEEEEEEEvNT_6ParamsE,@function
        .size           _ZN7cutlass13device_kernelIN5flash11enable_sm90INS1_16FlashAttnFwdSm90INS1_25CollectiveMainloopFwdSm90ILi2EN4cute5tupleIJNS5_1CILi1EEES8_S8_EEENS6_IJNS7_ILi128EEENS7_ILi96EEENS7_ILi192EEEEEELi128ENS_10bfloat16_tEfNS_4arch4Sm90ELb0ELb1ELb0ELb1ELb1ELb1ELb0ELb1ELb1ELb1ELb0ELb0EEENS1_21CollectiveEpilogueFwdINS6_IJSA_SA_SB_EEES9_SE_SG_Li256ELb1ELb1ELb0ELb0EEENS1_36VarlenDynamicPersistentTileSchedulerILi128ELi96ELi256ELi128ELb0ELb1ELb1ELb1ELb0ELb1EEEEEEEEEvNT_6ParamsE,(.L_x_14 - _ZN7cutlass13device_kernelIN5flash11enable_sm90INS1_16FlashAttnFwdSm90INS1_25CollectiveMainloopFwdSm90ILi2EN4cute5tupleIJNS5_1CILi1EEES8_S8_EEENS6_IJNS7_ILi128EEENS7_ILi96EEENS7_ILi192EEEEEELi128ENS_10bfloat16_tEfNS_4arch4Sm90ELb0ELb1ELb0ELb1ELb1ELb1ELb0ELb1ELb1ELb1ELb0ELb0EEENS1_21CollectiveEpilogueFwdINS6_IJSA_SA_SB_EEES9_SE_SG_Li256ELb1ELb1ELb0ELb0EEENS1_36VarlenDynamicPersistentTileSchedulerILi128ELi96ELi256ELi128ELb0ELb1ELb1ELb1ELb0ELb1EEEEEEEEEvNT_6ParamsE)
        .other          _ZN7cutlass13device_kernelIN5flash11enable_sm90INS1_16FlashAttnFwdSm90INS1_25CollectiveMainloopFwdSm90ILi2EN4cute5tupleIJNS5_1CILi1EEES8_S8_EEENS6_IJNS7_ILi128EEENS7_ILi96EEENS7_ILi192EEEEEELi128ENS_10bfloat16_tEfNS_4arch4Sm90ELb0ELb1ELb0ELb1ELb1ELb1ELb0ELb1ELb1ELb1ELb0ELb0EEENS1_21CollectiveEpilogueFwdINS6_IJSA_SA_SB_EEES9_SE_SG_Li256ELb1ELb1ELb0ELb0EEENS1_36VarlenDynamicPersistentTileSchedulerILi128ELi96ELi256ELi128ELb0ELb1ELb1ELb1ELb0ELb1EEEEEEEEEvNT_6ParamsE,@"STO_CUDA_ENTRY STV_DEFAULT"
_ZN7cutlass13device_kernelIN5flash11enable_sm90INS1_16FlashAttnFwdSm90INS1_25CollectiveMainloopFwdSm90ILi2EN4cute5tupleIJNS5_1CILi1EEES8_S8_EEENS6_IJNS7_ILi128EEENS7_ILi96EEENS7_ILi192EEEEEELi128ENS_10bfloat16_tEfNS_4arch4Sm90ELb0ELb1ELb0ELb1ELb1ELb1ELb0ELb1ELb1ELb1ELb0ELb0EEENS1_21CollectiveEpilogueFwdINS6_IJSA_SA_SB_EEES9_SE_SG_Li256ELb1ELb1ELb0ELb0EEENS1_36VarlenDynamicPersistentTileSchedulerILi128ELi96ELi256ELi128ELb0ELb1ELb1ELb1ELb0ELb1EEEEEEEEEvNT_6ParamsE:
[----:B------:R-:W-:Y:S01]  /*0000*/  LDC R1, c[0x0][0x37c] ;  /* 0x0000df00ff017b82 */ /* 0x000fe20000000800 */
[----:B------:R-:W-:Y:S05]  /*0010*/  EXIT ;  /* 0x000000000000794d */ /* 0x000fea0003800000 */
.L_x_5:
        /* <DEDUP_REMOVED lines=14> */
.L_x_14:


//--------------------- .text._ZN7cutlass13device_kernelIN5flash11enable_sm90INS1_16FlashAttnFwdSm90INS1_25CollectiveMainloopFwdSm90ILi2EN4cute5tupleIJNS5_1CILi1EEES8_S8_EEENS6_IJNS7_ILi128EEENS7_ILi96EEENS7_ILi192EEEEEELi128ENS_10bfloat16_tEfNS_4arch4Sm90ELb1ELb0ELb0ELb0ELb1ELb0ELb0ELb1ELb1ELb1ELb0ELb0EEENS1_21CollectiveEpilogueFwdINS6_IJSA_SA_SB_EEES9_SE_SG_Li256ELb0ELb1ELb0ELb0EEENS1_30DynamicPersistentTileSchedulerILi256ELi128ELb0ELb1ELb1EEEEEEEEEvNT_6ParamsE --------------------------
	.section	.text._ZN7cutlass13device_kernelIN5flash11enable_sm90INS1_16FlashAttnFwdSm90INS1_25CollectiveMainloopFwdSm90ILi2EN4cute5tupleIJNS5_1CILi1EEES8_S8_EEENS6_IJNS7_ILi128EEENS7_ILi96EEENS7_ILi192EEEEEELi128ENS_10bfloat16_tEfNS_4arch4Sm90ELb1ELb0ELb0ELb0ELb1ELb0ELb0ELb1ELb1ELb1ELb0ELb0EEENS1_21CollectiveEpilogueFwdINS6_IJSA_SA_SB_EEES9_SE_SG_Li256ELb0ELb1ELb0ELb0EEENS1_30DynamicPersistentTileSchedulerILi256ELi128ELb0ELb1ELb1EEEEEEEEEvNT_6ParamsE,"ax",@progbits
	.align	128
.text._ZN7cutlass13device_kernelIN5flash11enable_sm90INS1_16FlashAttnFwdSm90INS1_25CollectiveMainloopFwdSm90ILi2EN4cute5tupleIJNS5_1CILi1EEES8_S8_EEENS6_IJNS7_ILi128EEENS7_ILi96EEENS7_ILi192EEEEEELi128ENS_10bfloat16_tEfNS_4arch4Sm90ELb1ELb0ELb0ELb0ELb1ELb0ELb0ELb1ELb1ELb1ELb0ELb0EEENS1_21CollectiveEpilogueFwdINS6_IJSA_SA_SB_EEES9_SE_SG_Li256ELb0ELb1ELb0ELb0EEENS1_30DynamicPersistentTileSchedulerILi256ELi128ELb0ELb1ELb1EEEEEEEEEvNT_6ParamsE:
        .type           _ZN7cutlass13device_kernelIN5flash11enable_sm90INS1_16FlashAttnFwdSm90INS1_25CollectiveMainloopFwdSm90ILi2EN4cute5tupleIJNS5_1CILi1EEES8_S8_EEENS6_IJNS7_ILi128EEENS7_ILi96EEENS7_ILi192EEEEEELi128ENS_10bfloat16_tEfNS_4arch4Sm90ELb1ELb0ELb0ELb0ELb1ELb0ELb0ELb1ELb1ELb1ELb0ELb0EEENS1_21CollectiveEpilogueFwdINS6_IJSA_SA_SB_EEES9_SE_SG_Li256ELb0ELb1ELb0ELb0EEENS1_30DynamicPersistentTileSchedulerILi256ELi128ELb0ELb1ELb1EEEEEEEEEvNT_6ParamsE,@function
        .size           _ZN7cutlass13device_kernelIN5flash11enable_sm90INS1_16FlashAttnFwdSm90INS1_25CollectiveMainloopFwdSm90ILi2EN4cute5tupleIJNS5_1CILi1EEES8_S8_EEENS6_IJNS7_ILi128EEENS7_ILi96EEENS7_ILi192EEEEEELi128ENS_10bfloat16_tEfNS_4arch4Sm90ELb1ELb0ELb0ELb0ELb1ELb0ELb0ELb1ELb1ELb1ELb0ELb0EEENS1_21CollectiveEpilogueFwdINS6_IJSA_SA_SB_EEES9_SE_SG_Li256ELb0ELb1ELb0ELb0EEENS1_30DynamicPersistentTileSchedulerILi256ELi128ELb0ELb1ELb1EEEEEEEEEvNT_6ParamsE,(.L_x_15 - _ZN7cutlass13device_kernelIN5flash11enable_sm90INS1_16FlashAttnFwdSm90INS1_25CollectiveMainloopFwdSm90ILi2EN4cute5tupleIJNS5_1CILi1EEES8_S8_EEENS6_IJNS7_ILi128EEENS7_ILi96EEENS7_ILi192EEEEEELi128ENS_10bfloat16_tEfNS_4arch4Sm90ELb1ELb0ELb0ELb0ELb1ELb0ELb0ELb1ELb1ELb1ELb0ELb0EEENS1_21CollectiveEpilogueFwdINS6_IJSA_SA_SB_EEES9_SE_SG_Li256ELb0ELb1ELb0ELb0EEENS1_30DynamicPersistentTileSchedulerILi256ELi128ELb0ELb1ELb1EEEEEEEEEvNT_6ParamsE)
        .other          _ZN7cutlass13device_kernelIN5flash11enable_sm90INS1_16FlashAttnFwdSm90INS1_25CollectiveMainloopFwdSm90ILi2EN4cute5tupleIJNS5_1CILi1EEES8_S8_EEENS6_IJNS7_ILi128EEENS7_ILi96EEENS7_ILi192EEEEEELi128ENS_10bfloat16_tEfNS_4arch4Sm90ELb1ELb0ELb0ELb0ELb1ELb0ELb0ELb1ELb1ELb1ELb0ELb0EEENS1_21CollectiveEpilogueFwdINS6_IJSA_SA_SB_EEES9_SE_SG_Li256ELb0ELb1ELb0ELb0EEENS1_30DynamicPersistentTileSchedulerILi256ELi128ELb0ELb1ELb1EEEEEEEEEvNT_6ParamsE,@"STO_CUDA_ENTRY STV_DEFAULT"
_ZN7cutlass13device_kernelIN5flash11enable_sm90INS1_16FlashAttnFwdSm90INS1_25CollectiveMainloopFwdSm90ILi2EN4cute5tupleIJNS5_1CILi1EEES8_S8_EEENS6_IJNS7_ILi128EEENS7_ILi96EEENS7_ILi192EEEEEELi128ENS_10bfloat16_tEfNS_4arch4Sm90ELb1ELb0ELb0ELb0ELb1ELb0ELb0ELb1ELb1ELb1ELb0ELb0EEENS1_21CollectiveEpilogueFwdINS6_IJSA_SA_SB_EEES9_SE_SG_Li256ELb0ELb1ELb0ELb0EEENS1_30DynamicPersistentTileSchedulerILi256ELi128ELb0ELb1ELb1EEEEEEEEEvNT_6ParamsE:
[----:B------:R-:W-:Y:S01]  /*0000*/  LDC R1, c[0x0][0x37c] ;  /* 0x0000df00ff017b82 */ /* 0x000fe20000000800 */
[----:B------:R-:W-:Y:S05]  /*0010*/  EXIT ;  /* 0x000000000000794d */ /* 0x000fea0003800000 */
.L_x_6:
        /* <DEDUP_REMOVED lines=14> */
.L_x_15:


//--------------------- .text._ZN7cutlass13device_kernelIN5flash11enable_sm90INS1_16FlashAttnFwdSm90INS1_25CollectiveMainloopFwdSm90ILi2EN4cute5tupleIJNS5_1CILi1EEES8_S8_EEENS6_IJNS7_ILi128EEENS7_ILi96EEENS7_ILi192EEEEEELi128ENS_10bfloat16_tEfNS_4arch4Sm90ELb1ELb0ELb0ELb1ELb1ELb0ELb0ELb1ELb1ELb1ELb0ELb0EEENS1_21CollectiveEpilogueFwdINS6_IJSA_SA_SB_EEES9_SE_SG_Li256ELb1ELb1ELb0ELb0EEENS1_36VarlenDynamicPersistentTileSchedulerILi128ELi96ELi256ELi128ELb0ELb1ELb1ELb1ELb1ELb1EEEEEEEEEvNT_6ParamsE --------------------------
	.section	.text._ZN7cutlass13device_kernelIN5flash11enable_sm90INS1_16FlashAttnFwdSm90INS1_25CollectiveMainloopFwdSm90ILi2EN4cute5tupleIJNS5_1CILi1EEES8_S8_EEENS6_IJNS7_ILi128EEENS7_ILi96EEENS7_ILi192EEEEEELi128ENS_10bfloat16_tEfNS_4arch4Sm90ELb1ELb0ELb0ELb1ELb1ELb0ELb0ELb1ELb1ELb1ELb0ELb0EEENS1_21CollectiveEpilogueFwdINS6_IJSA_SA_SB_EEES9_SE_SG_Li256ELb1ELb1ELb0ELb0EEENS1_36VarlenDynamicPersistentTileSchedulerILi128ELi96ELi256ELi128ELb0ELb1ELb1ELb1ELb1ELb1EEEEEEEEEvNT_6ParamsE,"ax",@progbits
	.align	128
.text._ZN7cutlass13device_kernelIN5flash11enable_sm90INS1_16FlashAttnFwdSm90INS1_25CollectiveMainloopFwdSm90ILi2EN4cute5tupleIJNS5_1CILi1EEES8_S8_EEENS6_IJNS7_ILi128EEENS7_ILi96EEENS7_ILi192EEEEEELi128ENS_10bfloat16_tEfNS_4arch4Sm90ELb1ELb0ELb0ELb1ELb1ELb0ELb0ELb1ELb1ELb1ELb0ELb0EEENS1_21CollectiveEpilogueFwdINS6_IJSA_SA_SB_EEES9_SE_SG_Li256ELb1ELb1ELb0ELb0EEENS1_36VarlenDynamicPersistentTileSchedulerILi128ELi96ELi256ELi128ELb0ELb1ELb1ELb1ELb1ELb1EEEEEEEEEvNT_6ParamsE:
        .type           _ZN7cutlass13device_kernelIN5flash11enable_sm90INS1_16FlashAttnFwdSm90INS1_25CollectiveMainloopFwdSm90ILi2EN4cute5tupleIJNS5_1CILi1EEES8_S8_EEENS6_IJNS7_ILi128EEENS7_ILi96EEENS7_ILi192EEEEEELi128ENS_10bfloat16_tEfNS_4arch4Sm90ELb1ELb0ELb0ELb1ELb1ELb0ELb0ELb1ELb1ELb1ELb0ELb0EEENS1_21CollectiveEpilogueFwdINS6_IJSA_SA_SB_EEES9_SE_SG_Li256ELb1ELb1ELb0ELb0EEENS1_36VarlenDynamicPersistentTileSchedulerILi128ELi96ELi256ELi128ELb0ELb1ELb1ELb1ELb1ELb1EEEEEEEEEvNT_6ParamsE,@function
        .size           _ZN7cutlass13device_kernelIN5flash11enable_sm90INS1_16FlashAttnFwdSm90INS1_25CollectiveMainloopFwdSm90ILi2EN4cute5tupleIJNS5_1CILi1EEES8_S8_EEENS6_IJNS7_ILi128EEENS7_ILi96EEENS7_ILi192EEEEEELi128ENS_10bfloat16_tEfNS_4arch4Sm90ELb1ELb0ELb0ELb1ELb1ELb0ELb0ELb1ELb1ELb1ELb0ELb0EEENS1_21CollectiveEpilogueFwdINS6_IJSA_SA_SB_EEES9_SE_SG_Li256ELb1ELb1ELb0ELb0EEENS1_36VarlenDynamicPersistentTileSchedulerILi128ELi96ELi256ELi128ELb0ELb1ELb1ELb1ELb1ELb1EEEEEEEEEvNT_6ParamsE,(.L_x_16 - _ZN7cutlass13device_kernelIN5flash11enable_sm90INS1_16FlashAttnFwdSm90INS1_25CollectiveMainloopFwdSm90ILi2EN4cute5tupleIJNS5_1CILi1EEES8_S8_EEENS6_IJNS7_ILi128EEENS7_ILi96EEENS7_ILi192EEEEEELi128ENS_10bfloat16_tEfNS_4arch4Sm90ELb1ELb0ELb0ELb1ELb1ELb0ELb0ELb1ELb1ELb1ELb0ELb0EEENS1_21CollectiveEpilogueFwdINS6_IJSA_SA_SB_EEES9_SE_SG_Li256ELb1ELb1ELb0ELb0EEENS1_36VarlenDynamicPersistentTileSchedulerILi128ELi96ELi256ELi128ELb0ELb1ELb1ELb1ELb1ELb1EEEEEEEEEvNT_6ParamsE)
        .other          _ZN7cutlass13device_kernelIN5flash11enable_sm90INS1_16FlashAttnFwdSm90INS1_25CollectiveMainloopFwdSm90ILi2EN4cute5tupleIJNS5_1CILi1EEES8_S8_EEENS6_IJNS7_ILi128EEENS7_ILi96EEENS7_ILi192EEEEEELi128ENS_10bfloat16_tEfNS_4arch4Sm90ELb1ELb0ELb0ELb1ELb1ELb0ELb0ELb1ELb1ELb1ELb0ELb0EEENS1_21CollectiveEpilogueFwdINS6_IJSA_SA_SB_EEES9_SE_SG_Li256ELb1ELb1ELb0ELb0EEENS1_36VarlenDynamicPersistentTileSchedulerILi128ELi96ELi256ELi128ELb0ELb1ELb1ELb1ELb1ELb1EEEEEEEEEvNT_6ParamsE,@"STO_CUDA_ENTRY STV_DEFAULT"
_ZN7cutlass13device_kernelIN5flash11enable_sm90INS1_16FlashAttnFwdSm90INS1_25CollectiveMainloopFwdSm90ILi2EN4cute5tupleIJNS5_1CILi1EEES8_S8_EEENS6_IJNS7_ILi128EEENS7_ILi96EEENS7_ILi192EEEEEELi128ENS_10bfloat16_tEfNS_4arch4Sm90ELb1ELb0ELb0ELb1ELb1ELb0ELb0ELb1ELb1ELb1ELb0ELb0EEENS1_21CollectiveEpilogueFwdINS6_IJSA_SA_SB_EEES9_SE_SG_Li256ELb1ELb1ELb0ELb0EEENS1_36VarlenDynamicPersistentTileSchedulerILi128ELi96ELi256ELi128ELb0ELb1ELb1ELb1ELb1ELb1EEEEEEEEEvNT_6ParamsE:
[----:B------:R-:W-:Y:S01]  /*0000*/  LDC R1, c[0x0][0x37c] ;  /* 0x0000df00ff017b82 */ /* 0x000fe20000000800 */
[----:B------:R-:W-:Y:S05]  /*0010*/  EXIT ;  /* 0x000000000000794d */ /* 0x000fea0003800000 */
.L_x_7:
        /* <DEDUP_REMOVED lines=14> */
.L_x_16:


//--------------------- .text._ZN7cutlass13device_kernelIN5flash11enable_sm90INS1_16FlashAttnFwdSm90INS1_25CollectiveMainloopFwdSm90ILi2EN4cute5tupleIJNS5_1CILi1EEES8_S8_EEENS6_IJNS7_ILi128EEENS7_ILi96EEENS7_ILi192EEEEEELi128ENS_10bfloat16_tEfNS_4arch4Sm90ELb1ELb0ELb0ELb1ELb1ELb1ELb0ELb1ELb1ELb1ELb0ELb0EEENS1_21CollectiveEpilogueFwdINS6_IJSA_SA_SB_EEES9_SE_SG_Li256ELb1ELb1ELb0ELb0EEENS1_36VarlenDynamicPersistentTileSchedulerILi128ELi96ELi256ELi128ELb0ELb1ELb1ELb1ELb1ELb1EEEEEEEEEvNT_6ParamsE --------------------------
	.section	.text._ZN7cutlass13device_kernelIN5flash11enable_sm90INS1_16FlashAttnFwdSm90INS1_25CollectiveMainloopFwdSm90ILi2EN4cute5tupleIJNS5_1CILi1EEES8_S8_EEENS6_IJNS7_ILi128EEENS7_ILi96EEENS7_ILi192EEEEEELi128ENS_10bfloat16_tEfNS_4arch4Sm90ELb1ELb0ELb0ELb1ELb1ELb1ELb0ELb1ELb1ELb1ELb0ELb0EEENS1_21CollectiveEpilogueFwdINS6_IJSA_SA_SB_EEES9_SE_SG_Li256ELb1ELb1ELb0ELb0EEENS1_36VarlenDynamicPersistentTileSchedulerILi128ELi96ELi256ELi128ELb0ELb1ELb1ELb1ELb1ELb1EEEEEEEEEvNT_6ParamsE,"ax",@progbits
	.align	128
.text._ZN7cutlass13device_kernelIN5flash11enable_sm90INS1_16FlashAttnFwdSm90INS1_25CollectiveMainloopFwdSm90ILi2EN4cute5tupleIJNS5_1CILi1EEES8_S8_EEENS6_IJNS7_ILi128EEENS7_ILi96EEENS7_ILi192EEEEEELi128ENS_10bfloat16_tEfNS_4arch4Sm90ELb1ELb0ELb0ELb1ELb1ELb1ELb0ELb1ELb1ELb1ELb0ELb0EEENS1_21CollectiveEpilogueFwdINS6_IJSA_SA_SB_EEES9_SE_SG_Li256ELb1ELb1ELb0ELb0EEENS1_36VarlenDynamicPersistentTileSchedulerILi128ELi96ELi256ELi128ELb0ELb1ELb1ELb1ELb1ELb1EEEEEEEEEvNT_6ParamsE:
        .type           _ZN7cutlass13device_kernelIN5flash11enable_sm90INS1_16FlashAttnFwdSm90INS1_25CollectiveMainloopFwdSm90ILi2EN4cute5tupleIJNS5_1CILi1EEES8_S8_EEENS6_IJNS7_ILi128EEENS7_ILi96EEENS7_ILi192EEEEEELi128ENS_10bfloat16_tEfNS_4arch4Sm90ELb1ELb0ELb0ELb1ELb1ELb1ELb0ELb1ELb1ELb1ELb0ELb0EEENS1_21CollectiveEpilogueFwdINS6_IJSA_SA_SB_EEES9_SE_SG_Li256ELb1ELb1ELb0ELb0EEENS1_36VarlenDynamicPersistentTileSchedulerILi128ELi96ELi256ELi128ELb0ELb1ELb1ELb1ELb1ELb1EEEEEEEEEvNT_6ParamsE,@function
        .size           _ZN7cutlass13device_kernelIN5flash11enable_sm90INS1_16FlashAttnFwdSm90INS1_25CollectiveMainloopFwdSm90ILi2EN4cute5tupleIJNS5_1CILi1EEES8_S8_EEENS6_IJNS7_ILi128EEENS7_ILi96EEENS7_ILi192EEEEEELi128ENS_10bfloat16_tEfNS_4arch4Sm90ELb1ELb0ELb0ELb1ELb1ELb1ELb0ELb1ELb1ELb1ELb0ELb0EEENS1_21CollectiveEpilogueFwdINS6_IJSA_SA_SB_EEES9_SE_SG_Li256ELb1ELb1ELb0ELb0EEENS1_36VarlenDynamicPersistentTileSchedulerILi128ELi96ELi256ELi128ELb0ELb1ELb1ELb1ELb1ELb1EEEEEEEEEvNT_6ParamsE,(.L_x_17 - _ZN7cutlass13device_kernelIN5flash11enable_sm90INS1_16FlashAttnFwdSm90INS1_25CollectiveMainloopFwdSm90ILi2EN4cute5tupleIJNS5_1CILi1EEES8_S8_EEENS6_IJNS7_ILi128EEENS7_ILi96EEENS7_ILi192EEEEEELi128ENS_10bfloat16_tEfNS_4arch4Sm90ELb1ELb0ELb0ELb1ELb1ELb1ELb0ELb1ELb1ELb1ELb0ELb0EEENS1_21CollectiveEpilogueFwdINS6_IJSA_SA_SB_EEES9_SE_SG_Li256ELb1ELb1ELb0ELb0EEENS1_36VarlenDynamicPersistentTileSchedulerILi128ELi96ELi256ELi128ELb0ELb1ELb1ELb1ELb1ELb1EEEEEEEEEvNT_6ParamsE)
        .other          _ZN7cutlass13device_kernelIN5flash11enable_sm90INS1_16FlashAttnFwdSm90INS1_25CollectiveMainloopFwdSm90ILi2EN4cute5tupleIJNS5_1CILi1EEES8_S8_EEENS6_IJNS7_ILi128EEENS7_ILi96EEENS7_ILi192EEEEEELi128ENS_10bfloat16_tEfNS_4arch4Sm90ELb1ELb0ELb0ELb1ELb1ELb1ELb0ELb1ELb1ELb1ELb0ELb0EEENS1_21CollectiveEpilogueFwdINS6_IJSA_SA_SB_EEES9_SE_SG_Li256ELb1ELb1ELb0ELb0EEENS1_36VarlenDynamicPersistentTileSchedulerILi128ELi96ELi256ELi128ELb0ELb1ELb1ELb1ELb1ELb1EEEEEEEEEvNT_6ParamsE,@"STO_CUDA_ENTRY STV_DEFAULT"
_ZN7cutlass13device_kernelIN5flash11enable_sm90INS1_16FlashAttnFwdSm90INS1_25CollectiveMainloopFwdSm90ILi2EN4cute5tupleIJNS5_1CILi1EEES8_S8_EEENS6_IJNS7_ILi128EEENS7_ILi96EEENS7_ILi192EEEEEELi128ENS_10bfloat16_tEfNS_4arch4Sm90ELb1ELb0ELb0ELb1ELb1ELb1ELb0ELb1ELb1ELb1ELb0ELb0EEENS1_21CollectiveEpilogueFwdINS6_IJSA_SA_SB_EEES9_SE_SG_Li256ELb1ELb1ELb0ELb0EEENS1_36VarlenDynamicPersistentTileSchedulerILi128ELi96ELi256ELi128ELb0ELb1ELb1ELb1ELb1ELb1EEEEEEEEEvNT_6ParamsE:
[----:B------:R-:W-:Y:S01]  /*0000*/  LDC R1, c[0x0][0x37c] ;  /* 0x0000df00ff017b82 */ /* 0x000fe20000000800 */
[----:B------:R-:W-:Y:S05]  /*0010*/  EXIT ;  /* 0x000000000000794d */ /* 0x000fea0003800000 */
.L_x_8:
        /* <DEDUP_REMOVED lines=14> */
.L_x_17:


//--------------------- .nv.shared.reserved.0     --------------------------
	.section	.nv.shared.reserved.0,"aw",@nobits
	.weak		__nv_reservedSMEM_offset_0_alias
	.size		__nv_reservedSMEM_offset_0_alias, 0, 64
	.other		__nv_reservedSMEM_offset_0_alias,@"STO_CUDA_RESERVED_SHARED STV_DEFAULT"
__nv_reservedSMEM_offset_0_alias:
	.zero		0
	.zero		64


//--------------------- .nv.global                --------------------------
	.section	.nv.global,"aw",@nobits
.nv.global:
	.type		_ZN76_INTERNAL_3392a884_40_flash_fwd_hdim192_128_bf16_paged_sm90_cu_ee213261_31494cute1_E,@object
	.size		_ZN76_INTERNAL_3392a884_40_flash_fwd_hdim192_128_bf16_paged_sm90_cu_ee213261_31494cute1_E,(_ZN76_INTERNAL_3392a884_40_flash_fwd_hdim192_128_bf16_paged_sm90_cu_ee213261_31494cuda3std3__45__cpo6cbeginE - _ZN76_INTERNAL_3392a884_40_flash_fwd_hdim192_128_bf16_paged_sm90_cu_ee213261_31494cute1_E)
_ZN76_INTERNAL_3392a884_40_flash_fwd_hdim192_128_bf16_paged_sm90_cu_ee213261_31494cute1_E:
	.zero		1
	.type		_ZN76_INTERNAL_3392a884_40_flash_fwd_hdim192_128_bf16_paged_sm90_cu_ee213261_31494cuda3std3__45__cpo6cbeginE,@object
	.size		_ZN76_INTERNAL_3392a884_40_flash_fwd_hdim192_128_bf16_paged_sm90_cu_ee213261_31494cuda3std3__45__cpo6cbeginE,(_ZN76_INTERNAL_3392a884_40_flash_fwd_hdim192_128_bf16_paged_sm90_cu_ee213261_31494cuda3std3__48in_placeE - _ZN76_INTERNAL_3392a884_40_flash_fwd_hdim192_128_bf16_paged_sm90_cu_ee213261_31494cuda3std3__45__cpo6cbeginE)
_ZN76_INTERNAL_3392a884_40_flash_fwd_hdim192_128_bf16_paged_sm90_cu_ee213261_31494cuda3std3__45__cpo6cbeginE:
	.zero		1
	.type		_ZN76_INTERNAL_3392a884_40_flash_fwd_hdim192_128_bf16_paged_sm90_cu_ee213261_31494cuda3std3__48in_placeE,@object
	.size		_ZN76_INTERNAL_3392a884_40_flash_fwd_hdim192_128_bf16_paged_sm90_cu_ee213261_31494cuda3std3__48in_placeE,(_ZN76_INTERNAL_3392a884_40_flash_fwd_hdim192_128_bf16_paged_sm90_cu_ee213261_31494cuda3std6ranges3__45__cpo9iter_moveE - _ZN76_INTERNAL_3392a884_40_flash_fwd_hdim192_128_bf16_paged_sm90_cu_ee213261_31494cuda3std3__48in_placeE)
_ZN76_INTERNAL_3392a884_40_flash_fwd_hdim192_128_bf16_paged_sm90_cu_ee213261_31494cuda3std3__48in_placeE:
	.zero		1
	.type		_ZN76_INTERNAL_3392a884_40_flash_fwd_hdim192_128_bf16_paged_sm90_cu_ee213261_31494cuda3std6ranges3__45__cpo9iter_moveE,@object
	.size		_ZN76_INTERNAL_3392a884_40_flash_fwd_hdim192_128_bf16_paged_sm90_cu_ee213261_31494cuda3std6ranges3__45__cpo9iter_moveE,(_ZN76_INTERNAL_3392a884_40_flash_fwd_hdim192_128_bf16_paged_sm90_cu_ee213261_31494cuda3std3__45__cpo5beginE - _ZN76_INTERNAL_3392a884_40_flash_fwd_hdim192_128_bf16_paged_sm90_cu_ee213261_31494cuda3std6ranges3__45__cpo9iter_moveE)
_ZN76_INTERNAL_3392a884_40_flash_fwd_hdim192_128_bf16_paged_sm90_cu_ee213261_31494cuda3std6ranges3__45__cpo9iter_moveE:
	.zero		1
	.type		_ZN76_INTERNAL_3392a884_40_flash_fwd_hdim192_128_bf16_paged_sm90_cu_ee213261_31494cuda3std3__45__cpo5beginE,@object
	.size		_ZN76_INTERNAL_3392a884_40_flash_fwd_hdim192_128_bf16_paged_sm90_cu_ee213261_31494cuda3std3__45__cpo5beginE,(_ZN76_INTERNAL_3392a884_40_flash_fwd_hdim192_128_bf16_paged_sm90_cu_ee213261_31494cuda3std3__478_GLOBAL__N__3392a884_40_flash_fwd_hdim192_128_bf16_paged_sm90_cu_ee213261_31496ignoreE - _ZN76_INTERNAL_3392a884_40_flash_fwd_hdim192_128_bf16_paged_sm90_cu_ee213261_31494cuda3std3__45__cpo5beginE)
_ZN76_INTERNAL_3392a884_40_flash_fwd_hdim192_128_bf16_paged_sm90_cu_ee213261_31494cuda3std3__45__cpo5beginE:
	.zero		1
	.type		_ZN76_INTERNAL_3392a884_40_flash_fwd_hdim192_128_bf16_paged_sm90_cu_ee213261_31494cuda3std3__478_GLOBAL__N__3392a884_40_flash_fwd_hdim192_128_bf16_paged_sm90_cu_ee213261_31496ignoreE,@object
	.size		_ZN76_INTERNAL_3392a884_40_flash_fwd_hdim192_128_bf16_paged_sm90_cu_ee213261_31494cuda3std3__478_GLOBAL__N__3392a884_40_flash_fwd_hdim192_128_bf16_paged_sm90_cu_ee213261_31496ignoreE,(_ZN76_INTERNAL_3392a884_40_flash_fwd_hdim192_128_bf16_paged_sm90_cu_ee213261_31494cute7productE - _ZN76_INTERNAL_3392a884_40_flash_fwd_hdim192_128_bf16_paged_sm90_cu_ee213261_31494cuda3std3__478_GLOBAL__N__3392a884_40_flash_fwd_hdim192_128_bf16_paged_sm90_cu_ee213261_31496ignoreE)
_ZN76_INTERNAL_3392a884_40_flash_fwd_hdim192_128_bf16_paged_sm90_cu_ee213261_31494cuda3std3__478_GLOBAL__N__3392a884_40_flash_fwd_hdim192_128_bf16_paged_sm90_cu_ee213261_31496ignoreE:
	.zero		1
	.type		_ZN76_INTERNAL_3392a884_40_flash_fwd_hdim192_128_bf16_paged_sm90_cu_ee213261_31494cute7productE,@object
	.size		_ZN76_INTERNAL_3392a884_40_flash_fwd_hdim192_128_bf16_paged_sm90_cu_ee213261_31494cute7productE,(_ZN76_INTERNAL_3392a884_40_flash_fwd_hdim192_128_bf16_paged_sm90_cu_ee213261_31494cuda3std3__45__cpo3endE - _ZN76_INTERNAL_3392a884_40_flash_fwd_hdim192_128_bf16_paged_sm90_cu_ee213261_31494cute7productE)
_ZN76_INTERNAL_3392a884_40_flash_fwd_hdim192_128_bf16_paged_sm90_cu_ee213261_31494cute7productE:
	.zero		1
	.type		_ZN76_INTERNAL_3392a884_40_flash_fwd_hdim192_128_bf16_paged_sm90_cu_ee213261_31494cuda3std3__45__cpo3endE,@object
	.size		_ZN76_INTERNAL_3392a884_40_flash_fwd_hdim192_128_bf16_paged_sm90_cu_ee213261_31494cuda3std3__45__cpo3endE,(_ZN76_INTERNAL_3392a884_40_flash_fwd_hdim192_128_bf16_paged_sm90_cu_ee213261_31494cuda3std3__419piecewise_constructE - _ZN76_INTERNAL_3392a884_40_flash_fwd_hdim192_128_bf16_paged_sm90_cu_ee213261_31494cuda3std3__45__cpo3endE)
_ZN76_INTERNAL_3392a884_40_flash_fwd_hdim192_128_bf16_paged_sm90_cu_ee213261_31494cuda3std3__45__cpo3endE:
	.zero		1
	.type		_ZN76_INTERNAL_3392a884_40_flash_fwd_hdim192_128_bf16_paged_sm90_cu_ee213261_31494cuda3std3__419piecewise_constructE,@object
	.size		_ZN76_INTERNAL_3392a884_40_flash_fwd_hdim192_128_bf16_paged_sm90_cu_ee213261_31494cuda3std3__419piecewise_constructE,(_ZN76_INTERNAL_3392a884_40_flash_fwd_hdim192_128_bf16_paged_sm90_cu_ee213261_31494cuda3std3__45__cpo4cendE - _ZN76_INTERNAL_3392a884_40_flash_fwd_hdim192_128_bf16_paged_sm90_cu_ee213261_31494cuda3std3__419piecewise_constructE)
_ZN76_INTERNAL_3392a884_40_flash_fwd_hdim192_128_bf16_paged_sm90_cu_ee213261_31494cuda3std3__419piecewise_constructE:
	.zero		1
	.type		_ZN76_INTERNAL_3392a884_40_flash_fwd_hdim192_128_bf16_paged_sm90_cu_ee213261_31494cuda3std3__45__cpo4cendE,@object
	.size		_ZN76_INTERNAL_3392a884_40_flash_fwd_hdim192_128_bf16_paged_sm90_cu_ee213261_31494cuda3std3__45__cpo4cendE,(_ZN76_INTERNAL_3392a884_40_flash_fwd_hdim192_128_bf16_paged_sm90_cu_ee213261_31494cuda3std6ranges3__45__cpo4swapE - _ZN76_INTERNAL_3392a884_40_flash_fwd_hdim192_128_bf16_paged_sm90_cu_ee213261_31494cuda3std3__45__cpo4cendE)
_ZN76_INTERNAL_3392a884_40_flash_fwd_hdim192_128_bf16_paged_sm90_cu_ee213261_31494cuda3std3__45__cpo4cendE:
	.zero		1
	.type		_ZN76_INTERNAL_3392a884_40_flash_fwd_hdim192_128_bf16_paged_sm90_cu_ee213261_31494cuda3std6ranges3__45__cpo4swapE,@object
	.size		_ZN76_INTERNAL_3392a884_40_flash_fwd_hdim192_128_bf16_paged_sm90_cu_ee213261_31494cuda3std6ranges3__45__cpo4swapE,(.L_7 - _ZN76_INTERNAL_3392a884_40_flash_fwd_hdim192_128_bf16_paged_sm90_cu_ee213261_31494cuda3std6ranges3__45__cpo4swapE)
_ZN76_INTERNAL_3392a884_40_flash_fwd_hdim192_128_bf16_paged_sm90_cu_ee213261_31494cuda3std6ranges3__45__cpo4swapE:
	.zero		1
.L_7:


//--------------------- .nv.constant0._ZN7cutlass13device_kernelIN5flash11enable_sm90INS1_16FlashAttnFwdSm90INS1_25CollectiveMainloopFwdSm90ILi2EN4cute5tupleIJNS5_1CILi1EEES8_S8_EEENS6_IJNS7_ILi128EEENS7_ILi96EEENS7_ILi192EEEEEELi128ENS_10bfloat16_tEfNS_4arch4Sm90ELb0ELb0ELb0ELb0ELb1ELb0ELb0ELb1ELb1ELb1ELb0ELb0EEENS1_21CollectiveEpilogueFwdINS6_IJSA_SA_SB_EEES9_SE_SG_Li256ELb0ELb1ELb0ELb0EEENS1_29StaticPersistentTileSchedulerILb0EEEEEEEEEvNT_6ParamsE --------------------------
	.section	.nv.constant0._ZN7cutlass13device_kernelIN5flash11enable_sm90INS1_16FlashAttnFwdSm90INS1_25CollectiveMainloopFwdSm90ILi2EN4cute5tupleIJNS5_1CILi1EEES8_S8_EEENS6_IJNS7_ILi128EEENS7_ILi96EEENS7_ILi192EEEEEELi128ENS_10bfloat16_tEfNS_4arch4Sm90ELb0ELb0ELb0ELb0ELb1ELb0ELb0ELb1ELb1ELb1ELb0ELb0EEENS1_21CollectiveEpilogueFwdINS6_IJSA_SA_SB_EEES9_SE_SG_Li256ELb0ELb1ELb0ELb0EEENS1_29StaticPersistentTileSchedulerILb0EEEEEEEEEvNT_6ParamsE,"a",@progbits
	.sectionflags	@""
	.align	4
.nv.constant0._ZN7cutlass13device_kernelIN5flash11enable_sm90INS1_16FlashAttnFwdSm90INS1_25CollectiveMainloopFwdSm90ILi2EN4cute5tupleIJNS5_1CILi1EEES8_S8_EEENS6_IJNS7_ILi128EEENS7_ILi96EEENS7_ILi192EEEEEELi128ENS_10bfloat16_tEfNS_4arch4Sm90ELb0ELb0ELb0ELb0ELb1ELb0ELb0ELb1ELb1ELb1ELb0ELb0EEENS1_21CollectiveEpilogueFwdINS6_IJSA_SA_SB_EEES9_SE_SG_Li256ELb0ELb1ELb0ELb0EEENS1_29StaticPersistentTileSchedulerILb0EEEEEEEEEvNT_6ParamsE:
	.zero		3456


//--------------------- .nv.constant0._ZN7cutlass13device_kernelIN5flash11enable_sm90INS1_16FlashAttnFwdSm90INS1_25CollectiveMainloopFwdSm90ILi2EN4cute5tupleIJNS5_1CILi1EEES8_S8_EEENS6_IJNS7_ILi128EEENS7_ILi96EEENS7_ILi192EEEEEELi128ENS_10bfloat16_tEfNS_4arch4Sm90ELb0ELb0ELb0ELb1ELb1ELb0ELb0ELb1ELb1ELb1ELb0ELb0EEENS1_21CollectiveEpilogueFwdINS6_IJSA_SA_SB_EEES9_SE_SG_Li256ELb1ELb1ELb0ELb0EEENS1_36VarlenDynamicPersistentTileSchedulerILi128ELi96ELi256ELi128ELb0ELb1ELb1ELb0ELb1ELb1EEEEEEEEEvNT_6ParamsE --------------------------
	.section	.nv.constant0._ZN7cutlass13device_kernelIN5flash11enable_sm90INS1_16FlashAttnFwdSm90INS1_25CollectiveMainloopFwdSm90ILi2EN4cute5tupleIJNS5_1CILi1EEES8_S8_EEENS6_IJNS7_ILi128EEENS7_ILi96EEENS7_ILi192EEEEEELi128ENS_10bfloat16_tEfNS_4arch4Sm90ELb0ELb0ELb0ELb1ELb1ELb0ELb0ELb1ELb1ELb1ELb0ELb0EEENS1_21CollectiveEpilogueFwdINS6_IJSA_SA_SB_EEES9_SE_SG_Li256ELb1ELb1ELb0ELb0EEENS1_36VarlenDynamicPersistentTileSchedulerILi128ELi96ELi256ELi128ELb0ELb1ELb1ELb0ELb1ELb1EEEEEEEEEvNT_6ParamsE,"a",@progbits
	.sectionflags	@""
	.align	4
.nv.constant0._ZN7cutlass13device_kernelIN5flash11enable_sm90INS1_16FlashAttnFwdSm90INS1_25CollectiveMainloopFwdSm90ILi2EN4cute5tupleIJNS5_1CILi1EEES8_S8_EEENS6_IJNS7_ILi128EEENS7_ILi96EEENS7_ILi192EEEEEELi128ENS_10bfloat16_tEfNS_4arch4Sm90ELb0ELb0ELb0ELb1ELb1ELb0ELb0ELb1ELb1ELb1ELb0ELb0EEENS1_21CollectiveEpilogueFwdINS6_IJSA_SA_SB_EEES9_SE_SG_Li256ELb1ELb1ELb0ELb0EEENS1_36VarlenDynamicPersistentTileSchedulerILi128ELi96ELi256ELi128ELb0ELb1ELb1ELb0ELb1ELb1EEEEEEEEEvNT_6ParamsE:
	.zero		3584


//--------------------- .nv.constant0._ZN7cutlass13device_kernelIN5flash11enable_sm90INS1_16FlashAttnFwdSm90INS1_25CollectiveMainloopFwdSm90ILi2EN4cute5tupleIJNS5_1CILi1EEES8_S8_EEENS6_IJNS7_ILi128EEENS7_ILi96EEENS7_ILi192EEEEEELi128ENS_10bfloat16_tEfNS_4arch4Sm90ELb0ELb0ELb0ELb1ELb1ELb1ELb0ELb1ELb1ELb1ELb0ELb0EEENS1_21CollectiveEpilogueFwdINS6_IJSA_SA_SB_EEES9_SE_SG_Li256ELb1ELb1ELb0ELb0EEENS1_36VarlenDynamicPersistentTileSchedulerILi128ELi96ELi256ELi128ELb0ELb1ELb1ELb0ELb1ELb1EEEEEEEEEvNT_6ParamsE --------------------------
	.section	.nv.constant0._ZN7cutlass13device_kernelIN5flash11enable_sm90INS1_16FlashAttnFwdSm90INS1_25CollectiveMainloopFwdSm90ILi2EN4cute5tupleIJNS5_1CILi1EEES8_S8_EEENS6_IJNS7_ILi128EEENS7_ILi96EEENS7_ILi192EEEEEELi128ENS_10bfloat16_tEfNS_4arch4Sm90ELb0ELb0ELb0ELb1ELb1ELb1ELb0ELb1ELb1ELb1ELb0ELb0EEENS1_21CollectiveEpilogueFwdINS6_IJSA_SA_SB_EEES9_SE_SG_Li256ELb1ELb1ELb0ELb0EEENS1_36VarlenDynamicPersistentTileSchedulerILi128ELi96ELi256ELi128ELb0ELb1ELb1ELb0ELb1ELb1EEEEEEEEEvNT_6ParamsE,"a",@progbits
	.sectionflags	@""
	.align	4
.nv.constant0._ZN7cutlass13device_kernelIN5flash11enable_sm90INS1_16FlashAttnFwdSm90INS1_25CollectiveMainloopFwdSm90ILi2EN4cute5tupleIJNS5_1CILi1EEES8_S8_EEENS6_IJNS7_ILi128EEENS7_ILi96EEENS7_ILi192EEEEEELi128ENS_10bfloat16_tEfNS_4arch4Sm90ELb0ELb0ELb0ELb1ELb1ELb1ELb0ELb1ELb1ELb1ELb0ELb0EEENS1_21CollectiveEpilogueFwdINS6_IJSA_SA_SB_EEES9_SE_SG_Li256ELb1ELb1ELb0ELb0EEENS1_36VarlenDynamicPersistentTileSchedulerILi128ELi96ELi256ELi128ELb0ELb1ELb1ELb0ELb1ELb1EEEEEEEEEvNT_6ParamsE:
	.zero		3584


//--------------------- .nv.constant0._ZN7cutlass13device_kernelIN5flash11enable_sm90INS1_16FlashAttnFwdSm90INS1_25CollectiveMainloopFwdSm90ILi2EN4cute5tupleIJNS5_1CILi1EEES8_S8_EEENS6_IJNS7_ILi128EEENS7_ILi96EEENS7_ILi192EEEEEELi128ENS_10bfloat16_tEfNS_4arch4Sm90ELb0ELb1ELb0ELb0ELb1ELb0ELb0ELb1ELb1ELb1ELb0ELb0EEENS1_21CollectiveEpilogueFwdINS6_IJSA_SA_SB_EEES9_SE_SG_Li256ELb0ELb1ELb0ELb0EEENS1_30DynamicPersistentTileSchedulerILi256ELi128ELb0ELb1ELb1EEEEEEEEEvNT_6ParamsE --------------------------
	.section	.nv.constant0._ZN7cutlass13device_kernelIN5flash11enable_sm90INS1_16FlashAttnFwdSm90INS1_25CollectiveMainloopFwdSm90ILi2EN4cute5tupleIJNS5_1CILi1EEES8_S8_EEENS6_IJNS7_ILi128EEENS7_ILi96EEENS7_ILi192EEEEEELi128ENS_10bfloat16_tEfNS_4arch4Sm90ELb0ELb1ELb0ELb0ELb1ELb0ELb0ELb1ELb1ELb1ELb0ELb0EEENS1_21CollectiveEpilogueFwdINS6_IJSA_SA_SB_EEES9_SE_SG_Li256ELb0ELb1ELb0ELb0EEENS1_30DynamicPersistentTileSchedulerILi256ELi128ELb0ELb1ELb1EEEEEEEEEvNT_6ParamsE,"a",@progbits
	.sectionflags	@""
	.align	4
.nv.constant0._ZN7cutlass13device_kernelIN5flash11enable_sm90INS1_16FlashAttnFwdSm90INS1_25CollectiveMainloopFwdSm90ILi2EN4cute5tupleIJNS5_1CILi1EEES8_S8_EEENS6_IJNS7_ILi128EEENS7_ILi96EEENS7_ILi192EEEEEELi128ENS_10bfloat16_tEfNS_4arch4Sm90ELb0ELb1ELb0ELb0ELb1ELb0ELb0ELb1ELb1ELb1ELb0ELb0EEENS1_21CollectiveEpilogueFwdINS6_IJSA_SA_SB_EEES9_SE_SG_Li256ELb0ELb1ELb0ELb0EEENS1_30DynamicPersistentTileSchedulerILi256ELi128ELb0ELb1ELb1EEEEEEEEEvNT_6ParamsE:
	.zero		3584


//--------------------- .nv.constant0._ZN7cutlass13device_kernelIN5flash11enable_sm90INS1_16FlashAttnFwdSm90INS1_25CollectiveMainloopFwdSm90ILi2EN4cute5tupleIJNS5_1CILi1EEES8_S8_EEENS6_IJNS7_ILi128EEENS7_ILi96EEENS7_ILi192EEEEEELi128ENS_10bfloat16_tEfNS_4arch4Sm90ELb0ELb1ELb0ELb1ELb1ELb0ELb0ELb1ELb1ELb1ELb0ELb0EEENS1_21CollectiveEpilogueFwdINS6_IJSA_SA_SB_EEES9_SE_SG_Li256ELb1ELb1ELb0ELb0EEENS1_36VarlenDynamicPersistentTileSchedulerILi128ELi96ELi256ELi128ELb0ELb1ELb1ELb1ELb0ELb1EEEEEEEEEvNT_6ParamsE --------------------------
	.section	.nv.constant0._ZN7cutlass13device_kernelIN5flash11enable_sm90INS1_16FlashAttnFwdSm90INS1_25CollectiveMainloopFwdSm90ILi2EN4cute5tupleIJNS5_1CILi1EEES8_S8_EEENS6_IJNS7_ILi128EEENS7_ILi96EEENS7_ILi192EEEEEELi128ENS_10bfloat16_tEfNS_4arch4Sm90ELb0ELb1ELb0ELb1ELb1ELb0ELb0ELb1ELb1ELb1ELb0ELb0EEENS1_21CollectiveEpilogueFwdINS6_IJSA_SA_SB_EEES9_SE_SG_Li256ELb1ELb1ELb0ELb0EEENS1_36VarlenDynamicPersistentTileSchedulerILi128ELi96ELi256ELi128ELb0ELb1ELb1ELb1ELb0ELb1EEEEEEEEEvNT_6ParamsE,"a",@progbits
	.sectionflags	@""
	.align	4
.nv.constant0._ZN7cutlass13device_kernelIN5flash11enable_sm90INS1_16FlashAttnFwdSm90INS1_25CollectiveMainloopFwdSm90ILi2EN4cute5tupleIJNS5_1CILi1EEES8_S8_EEENS6_IJNS7_ILi128EEENS7_ILi96EEENS7_ILi192EEEEEELi128ENS_10bfloat16_tEfNS_4arch4Sm90ELb0ELb1ELb0ELb1ELb1ELb0ELb0ELb1ELb1ELb1ELb0ELb0EEENS1_21CollectiveEpilogueFwdINS6_IJSA_SA_SB_EEES9_SE_SG_Li256ELb1ELb1ELb0ELb0EEENS1_36VarlenDynamicPersistentTileSchedulerILi128ELi96ELi256ELi128ELb0ELb1ELb1ELb1ELb0ELb1EEEEEEEEEvNT_6ParamsE:
	.zero		3584


//--------------------- .nv.constant0._ZN7cutlass13device_kernelIN5flash11enable_sm90INS1_16FlashAttnFwdSm90INS1_25CollectiveMainloopFwdSm90ILi2EN4cute5tupleIJNS5_1CILi1EEES8_S8_EEENS6_IJNS7_ILi128EEENS7_ILi96EEENS7_ILi192EEEEEELi128ENS_10bfloat16_tEfNS_4arch4Sm90ELb0ELb1ELb0ELb1ELb1ELb1ELb0ELb1ELb1ELb1ELb0ELb0EEENS1_21CollectiveEpilogueFwdINS6_IJSA_SA_SB_EEES9_SE_SG_Li256ELb1ELb1ELb0ELb0EEENS1_36VarlenDynamicPersistentTileSchedulerILi128ELi96ELi256ELi128ELb0ELb1ELb1ELb1ELb0ELb1EEEEEEEEEvNT_6ParamsE --------------------------
	.section	.nv.constant0._ZN7cutlass13device_kernelIN5flash11enable_sm90INS1_16FlashAttnFwdSm90INS1_25CollectiveMainloopFwdSm90ILi2EN4cute5tupleIJNS5_1CILi1EEES8_S8_EEENS6_IJNS7_ILi128EEENS7_ILi96EEENS7_ILi192EEEEEELi128ENS_10bfloat16_tEfNS_4arch4Sm90ELb0ELb1ELb0ELb1ELb1ELb1ELb0ELb1ELb1ELb1ELb0ELb0EEENS1_21CollectiveEpilogueFwdINS6_IJSA_SA_SB_EEES9_SE_SG_Li256ELb1ELb1ELb0ELb0EEENS1_36VarlenDynamicPersistentTileSchedulerILi128ELi96ELi256ELi128ELb0ELb1ELb1ELb1ELb0ELb1EEEEEEEEEvNT_6ParamsE,"a",@progbits
	.sectionflags	@""
	.align	4
.nv.constant0._ZN7cutlass13device_kernelIN5flash11enable_sm90INS1_16FlashAttnFwdSm90INS1_25CollectiveMainloopFwdSm90ILi2EN4cute5tupleIJNS5_1CILi1EEES8_S8_EEENS6_IJNS7_ILi128EEENS7_ILi96EEENS7_ILi192EEEEEELi128ENS_10bfloat16_tEfNS_4arch4Sm90ELb0ELb1ELb0ELb1ELb1ELb1ELb0ELb1ELb1ELb1ELb0ELb0EEENS1_21CollectiveEpilogueFwdINS6_IJSA_SA_SB_EEES9_SE_SG_Li256ELb1ELb1ELb0ELb0EEENS1_36VarlenDynamicPersistentTileSchedulerILi128ELi96ELi256ELi128ELb0ELb1ELb1ELb1ELb0ELb1EEEEEEEEEvNT_6ParamsE:
	.zero		3584


//--------------------- .nv.constant0._ZN7cutlass13device_kernelIN5flash11enable_sm90INS1_16FlashAttnFwdSm90INS1_25CollectiveMainloopFwdSm90ILi2EN4cute5tupleIJNS5_1CILi1EEES8_S8_EEENS6_IJNS7_ILi128EEENS7_ILi96EEENS7_ILi192EEEEEELi128ENS_10bfloat16_tEfNS_4arch4Sm90ELb1ELb0ELb0ELb0ELb1ELb0ELb0ELb1ELb1ELb1ELb0ELb0EEENS1_21CollectiveEpilogueFwdINS6_IJSA_SA_SB_EEES9_SE_SG_Li256ELb0ELb1ELb0ELb0EEENS1_30DynamicPersistentTileSchedulerILi256ELi128ELb0ELb1ELb1EEEEEEEEEvNT_6ParamsE --------------------------
	.section	.nv.constant0._ZN7cutlass13device_kernelIN5flash11enable_sm90INS1_16FlashAttnFwdSm90INS1_25CollectiveMainloopFwdSm90ILi2EN4cute5tupleIJNS5_1CILi1EEES8_S8_EEENS6_IJNS7_ILi128EEENS7_ILi96EEENS7_ILi192EEEEEELi128ENS_10bfloat16_tEfNS_4arch4Sm90ELb1ELb0ELb0ELb0ELb1ELb0ELb0ELb1ELb1ELb1ELb0ELb0EEENS1_21CollectiveEpilogueFwdINS6_IJSA_SA_SB_EEES9_SE_SG_Li256ELb0ELb1ELb0ELb0EEENS1_30DynamicPersistentTileSchedulerILi256ELi128ELb0ELb1ELb1EEEEEEEEEvNT_6ParamsE,"a",@progbits
	.sectionflags	@""
	.align	4
.nv.constant0._ZN7cutlass13device_kernelIN5flash11enable_sm90INS1_16FlashAttnFwdSm90INS1_25CollectiveMainloopFwdSm90ILi2EN4cute5tupleIJNS5_1CILi1EEES8_S8_EEENS6_IJNS7_ILi128EEENS7_ILi96EEENS7_ILi192EEEEEELi128ENS_10bfloat16_tEfNS_4arch4Sm90ELb1ELb0ELb0ELb0ELb1ELb0ELb0ELb1ELb1ELb1ELb0ELb0EEENS1_21CollectiveEpilogueFwdINS6_IJSA_SA_SB_EEES9_SE_SG_Li256ELb0ELb1ELb0ELb0EEENS1_30DynamicPersistentTileSchedulerILi256ELi128ELb0ELb1ELb1EEEEEEEEEvNT_6ParamsE:
	.zero		3584


//--------------------- .nv.constant0._ZN7cutlass13device_kernelIN5flash11enable_sm90INS1_16FlashAttnFwdSm90INS1_25CollectiveMainloopFwdSm90ILi2EN4cute5tupleIJNS5_1CILi1EEES8_S8_EEENS6_IJNS7_ILi128EEENS7_ILi96EEENS7_ILi192EEEEEELi128ENS_10bfloat16_tEfNS_4arch4Sm90ELb1ELb0ELb0ELb1ELb1ELb0ELb0ELb1ELb1ELb1ELb0ELb0EEENS1_21CollectiveEpilogueFwdINS6_IJSA_SA_SB_EEES9_SE_SG_Li256ELb1ELb1ELb0ELb0EEENS1_36VarlenDynamicPersistentTileSchedulerILi128ELi96ELi256ELi128ELb0ELb1ELb1ELb1ELb1ELb1EEEEEEEEEvNT_6ParamsE --------------------------
	.section	.nv.constant0._ZN7cutlass13device_kernelIN5flash11enable_sm90INS1_16FlashAttnFwdSm90INS1_25CollectiveMainloopFwdSm90ILi2EN4cute5tupleIJNS5_1CILi1EEES8_S8_EEENS6_IJNS7_ILi128EEENS7_ILi96EEENS7_ILi192EEEEEELi128ENS_10bfloat16_tEfNS_4arch4Sm90ELb1ELb0ELb0ELb1ELb1ELb0ELb0ELb1ELb1ELb1ELb0ELb0EEENS1_21CollectiveEpilogueFwdINS6_IJSA_SA_SB_EEES9_SE_SG_Li256ELb1ELb1ELb0ELb0EEENS1_36VarlenDynamicPersistentTileSchedulerILi128ELi96ELi256ELi128ELb0ELb1ELb1ELb1ELb1ELb1EEEEEEEEEvNT_6ParamsE,"a",@progbits
	.sectionflags	@""
	.align	4
.nv.constant0._ZN7cutlass13device_kernelIN5flash11enable_sm90INS1_16FlashAttnFwdSm90INS1_25CollectiveMainloopFwdSm90ILi2EN4cute5tupleIJNS5_1CILi1EEES8_S8_EEENS6_IJNS7_ILi128EEENS7_ILi96EEENS7_ILi192EEEEEELi128ENS_10bfloat16_tEfNS_4arch4Sm90ELb1ELb0ELb0ELb1ELb1ELb0ELb0ELb1ELb1ELb1ELb0ELb0EEENS1_21CollectiveEpilogueFwdINS6_IJSA_SA_SB_EEES9_SE_SG_Li256ELb1ELb1ELb0ELb0EEENS1_36VarlenDynamicPersistentTileSchedulerILi128ELi96ELi256ELi128ELb0ELb1ELb1ELb1ELb1ELb1EEEEEEEEEvNT_6ParamsE:
	.zero		3584


//--------------------- .nv.constant0._ZN7cutlass13device_kernelIN5flash11enable_sm90INS1_16FlashAttnFwdSm90INS1_25CollectiveMainloopFwdSm90ILi2EN4cute5tupleIJNS5_1CILi1EEES8_S8_EEENS6_IJNS7_ILi128EEENS7_ILi96EEENS7_ILi192EEEEEELi128ENS_10bfloat16_tEfNS_4arch4Sm90ELb1ELb0ELb0ELb1ELb1ELb1ELb0ELb1ELb1ELb1ELb0ELb0EEENS1_21CollectiveEpilogueFwdINS6_IJSA_SA_SB_EEES9_SE_SG_Li256ELb1ELb1ELb0ELb0EEENS1_36VarlenDynamicPersistentTileSchedulerILi128ELi96ELi256ELi128ELb0ELb1ELb1ELb1ELb1ELb1EEEEEEEEEvNT_6ParamsE --------------------------
	.section	.nv.constant0._ZN7cutlass13device_kernelIN5flash11enable_sm90INS1_16FlashAttnFwdSm90INS1_25CollectiveMainloopFwdSm90ILi2EN4cute5tupleIJNS5_1CILi1EEES8_S8_EEENS6_IJNS7_ILi128EEENS7_ILi96EEENS7_ILi192EEEEEELi128ENS_10bfloat16_tEfNS_4arch4Sm90ELb1ELb0ELb0ELb1ELb1ELb1ELb0ELb1ELb1ELb1ELb0ELb0EEENS1_21CollectiveEpilogueFwdINS6_IJSA_SA_SB_EEES9_SE_SG_Li256ELb1ELb1ELb0ELb0EEENS1_36VarlenDynamicPersistentTileSchedulerILi128ELi96ELi256ELi128ELb0ELb1ELb1ELb1ELb1ELb1EEEEEEEEEvNT_6ParamsE,"a",@progbits
	.sectionflags	@""
	.align	4
.nv.constant0._ZN7cutlass13device_kernelIN5flash11enable_sm90INS1_16FlashAttnFwdSm90INS1_25CollectiveMainloopFwdSm90ILi2EN4cute5tupleIJNS5_1CILi1EEES8_S8_EEENS6_IJNS7_ILi128EEENS7_ILi96EEENS7_ILi192EEEEEELi128ENS_10bfloat16_tEfNS_4arch4Sm90ELb1ELb0ELb0ELb1ELb1ELb1ELb0ELb1ELb1ELb1ELb0ELb0EEENS1_21CollectiveEpilogueFwdINS6_IJSA_SA_SB_EEES9_SE_SG_Li256ELb1ELb1ELb0ELb0EEENS1_36VarlenDynamicPersistentTileSchedulerILi128ELi96ELi256ELi128ELb0ELb1ELb1ELb1ELb1ELb1EEEEEEEEEvNT_6ParamsE:
	.zero		3584


//--------------------- SYMBOLS --------------------------

	.type		.nv.reservedSmem.offset0,@object
	.size		.nv.reservedSmem.offset0,0x4
